//
// Generated by NVIDIA NVVM Compiler
//
// Compiler Build ID: CL-36424714
// Cuda compilation tools, release 13.0, V13.0.88
// Based on NVVM 20.0.0
//

.version 9.0
.target sm_100
.address_size 64

	// .globl	_Z8_erfcinvPdd

.visible .entry _Z8_erfcinvPdd(
	.param .u64 .ptr .align 1 _Z8_erfcinvPdd_param_0,
	.param .f64 _Z8_erfcinvPdd_param_1
)
{
	.reg .pred 	%p<11>;
	.reg .b32 	%r<47>;
	.reg .b32 	%f<2>;
	.reg .b64 	%rd<3>;
	.reg .b64 	%fd<179>;

	ld.param.u64 	%rd1, [_Z8_erfcinvPdd_param_0];
	ld.param.f64 	%fd18, [_Z8_erfcinvPdd_param_1];
	neg.f64 	%fd1, %fd18;
	mov.f64 	%fd19, 0d4000000000000000;
	add.rn.f64 	%fd2, %fd19, %fd1;
	setp.ltu.f64 	%p1, %fd18, 0d3F4FA4D2AD8F904D;
	setp.gtu.f64 	%p2, %fd18, 0d3FFFFC0B65AA4E0E;
	or.pred  	%p3, %p1, %p2;
	@%p3 bra 	$L__BB0_2;
	mul.rn.f64 	%fd119, %fd2, %fd18;
	{
	.reg .b32 %temp; 
	mov.b64 	{%temp, %r34}, %fd119;
	}
	{
	.reg .b32 %temp; 
	mov.b64 	{%r35, %temp}, %fd119;
	}
	shr.u32 	%r36, %r34, 20;
	and.b32  	%r37, %r36, 2046;
	add.s32 	%r38, %r37, 2147482626;
	mov.b32 	%r39, 1127219200;
	mov.b64 	%fd120, {%r38, %r39};
	mov.b32 	%r40, -2147483648;
	mov.b64 	%fd121, {%r40, %r39};
	sub.f64 	%fd122, %fd120, %fd121;
	and.b32  	%r41, %r34, -2145386497;
	or.b32  	%r42, %r41, 1071644672;
	mov.b64 	%fd123, {%r35, %r42};
	add.f64 	%fd124, %fd123, 0dBFF0000000000000;
	add.f64 	%fd125, %fd123, 0d3FF0000000000000;
	rcp.approx.ftz.f64 	%fd126, %fd125;
	neg.f64 	%fd127, %fd125;
	fma.rn.f64 	%fd128, %fd127, %fd126, 0d3FF0000000000000;
	fma.rn.f64 	%fd129, %fd128, %fd128, %fd128;
	fma.rn.f64 	%fd130, %fd129, %fd126, %fd126;
	mul.f64 	%fd131, %fd124, %fd130;
	fma.rn.f64 	%fd132, %fd131, 0dC000000000000000, %fd124;
	neg.f64 	%fd133, %fd131;
	fma.rn.f64 	%fd134, %fd133, %fd124, %fd132;
	fma.rn.f64 	%fd135, %fd134, %fd130, %fd131;
	mul.f64 	%fd136, %fd135, %fd135;
	fma.rn.f64 	%fd137, %fd136, 0d3FB5C5C218C775C9, 0d3FA55CF59CDC5D89;
	fma.rn.f64 	%fd138, %fd137, %fd136, 0d3FAEFD18CF6EBB9C;
	fma.rn.f64 	%fd139, %fd138, %fd136, 0d3FB10682EDCB8D1B;
	fma.rn.f64 	%fd140, %fd139, %fd136, 0d3FB3B1DD3AC7FC96;
	fma.rn.f64 	%fd141, %fd140, %fd136, 0d3FB745CB459B54A6;
	fma.rn.f64 	%fd142, %fd141, %fd136, 0d3FBC71C741A0669F;
	fma.rn.f64 	%fd143, %fd142, %fd136, 0d3FC249249209112E;
	fma.rn.f64 	%fd144, %fd143, %fd136, 0d3FC99999999A06C1;
	fma.rn.f64 	%fd145, %fd144, %fd136, 0d3FD5555555555535;
	mul.f64 	%fd146, %fd136, %fd145;
	fma.rn.f64 	%fd147, %fd146, %fd135, %fd135;
	add.f64 	%fd148, %fd147, %fd147;
	fma.rn.f64 	%fd149, %fd122, 0d3FE62E42FEFA39EF, %fd148;
	mov.f64 	%fd150, 0dC009000000000000;
	sub.f64 	%fd151, %fd150, %fd149;
	fma.rn.f64 	%fd152, %fd151, 0dBBB135D2E746E627, 0dBC08DDF93324D327;
	fma.rn.f64 	%fd153, %fd152, %fd151, 0d3C37B83EEF0B7C9F;
	fma.rn.f64 	%fd154, %fd153, %fd151, 0d3C69BA72CD589B91;
	fma.rn.f64 	%fd155, %fd154, %fd151, 0dBCA33689090A6B96;
	fma.rn.f64 	%fd156, %fd155, %fd151, 0d3C782E11898132E0;
	fma.rn.f64 	%fd157, %fd156, %fd151, 0d3CFDE4ACFD9E26BA;
	fma.rn.f64 	%fd158, %fd157, %fd151, 0dBD26D33EED66C487;
	fma.rn.f64 	%fd159, %fd158, %fd151, 0dBD36F2167040D8E2;
	fma.rn.f64 	%fd160, %fd159, %fd151, 0d3D872A22C2D77E20;
	fma.rn.f64 	%fd161, %fd160, %fd151, 0dBDAC8859C4E5C0AF;
	fma.rn.f64 	%fd162, %fd161, %fd151, 0dBDCDC583D118A561;
	fma.rn.f64 	%fd163, %fd162, %fd151, 0d3E120F47CCF46B3C;
	fma.rn.f64 	%fd164, %fd163, %fd151, 0dBE31A9E38DC84D60;
	fma.rn.f64 	%fd165, %fd164, %fd151, 0dBE5F36CD6D3D46A9;
	fma.rn.f64 	%fd166, %fd165, %fd151, 0d3E9C6B4F5D03B787;
	fma.rn.f64 	%fd167, %fd166, %fd151, 0dBEB6E8A5434AE8A2;
	fma.rn.f64 	%fd168, %fd167, %fd151, 0dBEED1D1F7B8736F6;
	fma.rn.f64 	%fd169, %fd168, %fd151, 0d3F2879C2A212F024;
	fma.rn.f64 	%fd170, %fd169, %fd151, 0dBF4845769484FCA8;
	fma.rn.f64 	%fd171, %fd170, %fd151, 0dBF78B6C33114F909;
	fma.rn.f64 	%fd172, %fd171, %fd151, 0d3FCEBD80D9B13E28;
	fma.rn.f64 	%fd173, %fd172, %fd151, 0d3FFA755E7C99AE86;
	fma.rn.f64 	%fd178, %fd173, %fd1, %fd173;
	bra.uni 	$L__BB0_13;
$L__BB0_2:
	{
	.reg .b32 %temp; 
	mov.b64 	{%temp, %r1}, %fd18;
	}
	setp.gt.s32 	%p4, %r1, 1072693247;
	selp.f64 	%fd174, %fd2, %fd18, %p4;
	{
	.reg .b32 %temp; 
	mov.b64 	{%temp, %r43}, %fd174;
	}
	mov.b32 	%f1, %r43;
	setp.ltu.f32 	%p5, %f1, 0f2B2BFF2F;
	@%p5 bra 	$L__BB0_4;
	{
	.reg .b32 %temp; 
	mov.b64 	{%r12, %temp}, %fd174;
	}
	shr.u32 	%r13, %r43, 20;
	and.b32  	%r14, %r13, 2046;
	add.s32 	%r15, %r14, 2147482626;
	mov.b32 	%r16, 1127219200;
	mov.b64 	%fd20, {%r15, %r16};
	mov.b32 	%r17, -2147483648;
	mov.b64 	%fd21, {%r17, %r16};
	sub.f64 	%fd22, %fd20, %fd21;
	and.b32  	%r18, %r43, -2145386497;
	or.b32  	%r19, %r18, 1071644672;
	mov.b64 	%fd23, {%r12, %r19};
	add.f64 	%fd24, %fd23, 0dBFF0000000000000;
	add.f64 	%fd25, %fd23, 0d3FF0000000000000;
	rcp.approx.ftz.f64 	%fd26, %fd25;
	neg.f64 	%fd27, %fd25;
	fma.rn.f64 	%fd28, %fd27, %fd26, 0d3FF0000000000000;
	fma.rn.f64 	%fd29, %fd28, %fd28, %fd28;
	fma.rn.f64 	%fd30, %fd29, %fd26, %fd26;
	mul.f64 	%fd31, %fd24, %fd30;
	fma.rn.f64 	%fd32, %fd31, 0dC000000000000000, %fd24;
	neg.f64 	%fd33, %fd31;
	fma.rn.f64 	%fd34, %fd33, %fd24, %fd32;
	fma.rn.f64 	%fd35, %fd34, %fd30, %fd31;
	mul.f64 	%fd36, %fd35, %fd35;
	fma.rn.f64 	%fd37, %fd36, 0d3FB5C5C218C775C9, 0d3FA55CF59CDC5D89;
	fma.rn.f64 	%fd38, %fd37, %fd36, 0d3FAEFD18CF6EBB9C;
	fma.rn.f64 	%fd39, %fd38, %fd36, 0d3FB10682EDCB8D1B;
	fma.rn.f64 	%fd40, %fd39, %fd36, 0d3FB3B1DD3AC7FC96;
	fma.rn.f64 	%fd41, %fd40, %fd36, 0d3FB745CB459B54A6;
	fma.rn.f64 	%fd42, %fd41, %fd36, 0d3FBC71C741A0669F;
	fma.rn.f64 	%fd43, %fd42, %fd36, 0d3FC249249209112E;
	fma.rn.f64 	%fd44, %fd43, %fd36, 0d3FC99999999A06C1;
	fma.rn.f64 	%fd45, %fd44, %fd36, 0d3FD5555555555535;
	mul.f64 	%fd46, %fd36, %fd45;
	fma.rn.f64 	%fd47, %fd46, %fd35, %fd35;
	add.f64 	%fd48, %fd47, %fd47;
	fma.rn.f64 	%fd49, %fd22, 0d3FE62E42FEFA39EF, %fd48;
	neg.f64 	%fd50, %fd49;
	rsqrt.approx.ftz.f64 	%fd51, %fd50;
	mul.rn.f64 	%fd52, %fd51, %fd51;
	fma.rn.f64 	%fd53, %fd49, %fd52, 0d3FF0000000000000;
	fma.rn.f64 	%fd54, %fd53, 0d3FD8000000000000, 0d3FE0000000000000;
	mul.rn.f64 	%fd55, %fd53, %fd51;
	fma.rn.f64 	%fd56, %fd54, %fd55, %fd51;
	fma.rn.f64 	%fd57, %fd56, 0d3FEBE9222591AFAB, 0d4000A0E7333839AA;
	fma.rn.f64 	%fd58, %fd57, %fd56, 0d4008768CF7E57D5C;
	fma.rn.f64 	%fd59, %fd58, %fd56, 0d400B77E7E28DA583;
	fma.rn.f64 	%fd60, %fd59, %fd56, 0d3FF34F26A4F99CF9;
	fma.rn.f64 	%fd61, %fd60, %fd56, 0d3FC1F674ADB019ED;
	fma.rn.f64 	%fd62, %fd61, %fd56, 0d3F75DDAE9506431D;
	fma.rn.f64 	%fd63, %fd62, %fd56, 0d3F0ADA49AA32489C;
	add.f64 	%fd64, %fd56, 0d4001E90FF51C2197;
	fma.rn.f64 	%fd65, %fd64, %fd56, 0d40111EA3A7CF3820;
	fma.rn.f64 	%fd66, %fd65, %fd56, 0d4011A0E4A4749594;
	fma.rn.f64 	%fd67, %fd66, %fd56, 0d400D4E977D38C14D;
	fma.rn.f64 	%fd68, %fd67, %fd56, 0d3FF37FD567EC0D5F;
	fma.rn.f64 	%fd69, %fd68, %fd56, 0d3FC1FB9D7F676033;
	fma.rn.f64 	%fd70, %fd69, %fd56, 0d3F75DDCDF98946E4;
	fma.rn.f64 	%fd71, %fd70, %fd56, 0d3F0ADA42D79D8DBB;
	mul.f64 	%fd72, %fd56, %fd71;
	div.rn.f64 	%fd177, %fd63, %fd72;
	bra.uni 	$L__BB0_12;
$L__BB0_4:
	{
	.reg .b32 %temp; 
	mov.b64 	{%r44, %temp}, %fd174;
	}
	setp.gt.s32 	%p6, %r43, 1048575;
	mov.b32 	%r45, -1023;
	@%p6 bra 	$L__BB0_6;
	mul.f64 	%fd174, %fd174, 0d4350000000000000;
	{
	.reg .b32 %temp; 
	mov.b64 	{%temp, %r43}, %fd174;
	}
	{
	.reg .b32 %temp; 
	mov.b64 	{%r44, %temp}, %fd174;
	}
	mov.b32 	%r45, -1077;
$L__BB0_6:
	add.s32 	%r22, %r43, -1;
	setp.gt.u32 	%p7, %r22, 2146435070;
	@%p7 bra 	$L__BB0_10;
	shr.u32 	%r25, %r43, 20;
	add.s32 	%r46, %r45, %r25;
	and.b32  	%r26, %r43, 1048575;
	or.b32  	%r27, %r26, 1072693248;
	mov.b64 	%fd175, {%r44, %r27};
	setp.lt.u32 	%p9, %r27, 1073127583;
	@%p9 bra 	$L__BB0_9;
	{
	.reg .b32 %temp; 
	mov.b64 	{%r28, %temp}, %fd175;
	}
	{
	.reg .b32 %temp; 
	mov.b64 	{%temp, %r29}, %fd175;
	}
	add.s32 	%r30, %r29, -1048576;
	mov.b64 	%fd175, {%r28, %r30};
	add.s32 	%r46, %r46, 1;
$L__BB0_9:
	add.f64 	%fd74, %fd175, 0dBFF0000000000000;
	add.f64 	%fd75, %fd175, 0d3FF0000000000000;
	rcp.approx.ftz.f64 	%fd76, %fd75;
	neg.f64 	%fd77, %fd75;
	fma.rn.f64 	%fd78, %fd77, %fd76, 0d3FF0000000000000;
	fma.rn.f64 	%fd79, %fd78, %fd78, %fd78;
	fma.rn.f64 	%fd80, %fd79, %fd76, %fd76;
	mul.f64 	%fd81, %fd74, %fd80;
	fma.rn.f64 	%fd82, %fd74, %fd80, %fd81;
	mul.f64 	%fd83, %fd82, %fd82;
	fma.rn.f64 	%fd84, %fd83, 0d3EB1380B3AE80F1E, 0d3ED0EE258B7A8B04;
	fma.rn.f64 	%fd85, %fd84, %fd83, 0d3EF3B2669F02676F;
	fma.rn.f64 	%fd86, %fd85, %fd83, 0d3F1745CBA9AB0956;
	fma.rn.f64 	%fd87, %fd86, %fd83, 0d3F3C71C72D1B5154;
	fma.rn.f64 	%fd88, %fd87, %fd83, 0d3F624924923BE72D;
	fma.rn.f64 	%fd89, %fd88, %fd83, 0d3F8999999999A3C4;
	fma.rn.f64 	%fd90, %fd89, %fd83, 0d3FB5555555555554;
	sub.f64 	%fd91, %fd74, %fd82;
	add.f64 	%fd92, %fd91, %fd91;
	neg.f64 	%fd93, %fd82;
	fma.rn.f64 	%fd94, %fd93, %fd74, %fd92;
	mul.f64 	%fd95, %fd80, %fd94;
	mul.f64 	%fd96, %fd83, %fd90;
	fma.rn.f64 	%fd97, %fd96, %fd82, %fd95;
	xor.b32  	%r31, %r46, -2147483648;
	mov.b32 	%r32, 1127219200;
	mov.b64 	%fd98, {%r31, %r32};
	mov.b32 	%r33, -2147483648;
	mov.b64 	%fd99, {%r33, %r32};
	sub.f64 	%fd100, %fd98, %fd99;
	fma.rn.f64 	%fd101, %fd100, 0d3FE62E42FEFA39EF, %fd82;
	fma.rn.f64 	%fd102, %fd100, 0dBFE62E42FEFA39EF, %fd101;
	sub.f64 	%fd103, %fd102, %fd82;
	sub.f64 	%fd104, %fd97, %fd103;
	fma.rn.f64 	%fd105, %fd100, 0d3C7ABC9E3B39803F, %fd104;
	add.f64 	%fd176, %fd101, %fd105;
	bra.uni 	$L__BB0_11;
$L__BB0_10:
	fma.rn.f64 	%fd73, %fd174, 0d7FF0000000000000, 0d7FF0000000000000;
	{
	.reg .b32 %temp; 
	mov.b64 	{%temp, %r23}, %fd174;
	}
	and.b32  	%r24, %r23, 2147483647;
	setp.eq.s32 	%p8, %r24, 0;
	selp.f64 	%fd176, 0dFFF0000000000000, %fd73, %p8;
$L__BB0_11:
	neg.f64 	%fd106, %fd176;
	rsqrt.approx.f64 	%fd107, %fd106;
	fma.rn.f64 	%fd108, %fd107, 0d3FE8E2101C71B0BF, 0d3FFA2013964E259C;
	fma.rn.f64 	%fd109, %fd108, %fd107, 0d3FDABFE90921BE68;
	fma.rn.f64 	%fd110, %fd109, %fd107, 0d3F97E41314DE00D4;
	fma.rn.f64 	%fd111, %fd110, %fd107, 0d3F311BD487102E94;
	add.f64 	%fd112, %fd107, 0d3FF59895C30BAA54;
	fma.rn.f64 	%fd113, %fd112, %fd107, 0d3FFAE8E5956A143F;
	fma.rn.f64 	%fd114, %fd113, %fd107, 0d3FDACCE85FF7383D;
	fma.rn.f64 	%fd115, %fd114, %fd107, 0d3F97E43B6CAC34FE;
	fma.rn.f64 	%fd116, %fd115, %fd107, 0d3F311BD08289EB12;
	mul.f64 	%fd117, %fd107, %fd116;
	div.rn.f64 	%fd177, %fd111, %fd117;
$L__BB0_12:
	setp.gt.s32 	%p10, %r1, 1072693247;
	neg.f64 	%fd118, %fd177;
	selp.f64 	%fd178, %fd118, %fd177, %p10;
$L__BB0_13:
	cvta.to.global.u64 	%rd2, %rd1;
	st.global.f64 	[%rd2], %fd178;
	ret;

}
	// .globl	_Z7_erfinvPdd
.visible .entry _Z7_erfinvPdd(
	.param .u64 .ptr .align 1 _Z7_erfinvPdd_param_0,
	.param .f64 _Z7_erfinvPdd_param_1
)
{
	.reg .pred 	%p<6>;
	.reg .b32 	%r<13>;
	.reg .b32 	%f<3>;
	.reg .b64 	%rd<3>;
	.reg .b64 	%fd<101>;

	ld.param.u64 	%rd1, [_Z7_erfinvPdd_param_0];
	ld.param.f64 	%fd8, [_Z7_erfinvPdd_param_1];
	{
	.reg .b32 %temp; 
	mov.b64 	{%temp, %r1}, %fd8;
	}
	mov.b32 	%f1, %r1;
	abs.f32 	%f2, %f1;
	setp.geu.f32 	%p1, %f2, 0f3FF00000;
	@%p1 bra 	$L__BB1_6;
	neg.f64 	%fd10, %fd8;
	fma.rn.f64 	%fd11, %fd8, %fd10, 0d3FF0000000000000;
	{
	.reg .b32 %temp; 
	mov.b64 	{%temp, %r2}, %fd11;
	}
	{
	.reg .b32 %temp; 
	mov.b64 	{%r3, %temp}, %fd11;
	}
	shr.u32 	%r4, %r2, 20;
	and.b32  	%r5, %r4, 2046;
	add.s32 	%r6, %r5, 2147482626;
	mov.b32 	%r7, 1127219200;
	mov.b64 	%fd12, {%r6, %r7};
	mov.b32 	%r8, -2147483648;
	mov.b64 	%fd13, {%r8, %r7};
	sub.f64 	%fd14, %fd12, %fd13;
	and.b32  	%r9, %r2, -2145386497;
	or.b32  	%r10, %r9, 1071644672;
	mov.b64 	%fd15, {%r3, %r10};
	add.f64 	%fd16, %fd15, 0dBFF0000000000000;
	add.f64 	%fd17, %fd15, 0d3FF0000000000000;
	rcp.approx.ftz.f64 	%fd18, %fd17;
	neg.f64 	%fd19, %fd17;
	fma.rn.f64 	%fd20, %fd19, %fd18, 0d3FF0000000000000;
	fma.rn.f64 	%fd21, %fd20, %fd20, %fd20;
	fma.rn.f64 	%fd22, %fd21, %fd18, %fd18;
	mul.f64 	%fd23, %fd16, %fd22;
	fma.rn.f64 	%fd24, %fd23, 0dC000000000000000, %fd16;
	neg.f64 	%fd25, %fd23;
	fma.rn.f64 	%fd26, %fd25, %fd16, %fd24;
	fma.rn.f64 	%fd27, %fd26, %fd22, %fd23;
	mul.f64 	%fd28, %fd27, %fd27;
	fma.rn.f64 	%fd29, %fd28, 0d3FB5C5C218C775C9, 0d3FA55CF59CDC5D89;
	fma.rn.f64 	%fd30, %fd29, %fd28, 0d3FAEFD18CF6EBB9C;
	fma.rn.f64 	%fd31, %fd30, %fd28, 0d3FB10682EDCB8D1B;
	fma.rn.f64 	%fd32, %fd31, %fd28, 0d3FB3B1DD3AC7FC96;
	fma.rn.f64 	%fd33, %fd32, %fd28, 0d3FB745CB459B54A6;
	fma.rn.f64 	%fd34, %fd33, %fd28, 0d3FBC71C741A0669F;
	fma.rn.f64 	%fd35, %fd34, %fd28, 0d3FC249249209112E;
	fma.rn.f64 	%fd36, %fd35, %fd28, 0d3FC99999999A06C1;
	fma.rn.f64 	%fd37, %fd36, %fd28, 0d3FD5555555555535;
	mul.f64 	%fd38, %fd28, %fd37;
	fma.rn.f64 	%fd39, %fd38, %fd27, %fd27;
	add.f64 	%fd40, %fd39, %fd39;
	fma.rn.f64 	%fd1, %fd14, 0d3FE62E42FEFA39EF, %fd40;
	{
	.reg .b32 %temp; 
	mov.b64 	{%temp, %r11}, %fd1;
	}
	setp.gt.u32 	%p4, %r11, -1072103425;
	@%p4 bra 	$L__BB1_3;
	mov.f64 	%fd76, 0dC009000000000000;
	sub.f64 	%fd77, %fd76, %fd1;
	fma.rn.f64 	%fd78, %fd77, 0dBBB135D2E746E627, 0dBC08DDF93324D327;
	fma.rn.f64 	%fd79, %fd78, %fd77, 0d3C37B83EEF0B7C9F;
	fma.rn.f64 	%fd80, %fd79, %fd77, 0d3C69BA72CD589B91;
	fma.rn.f64 	%fd81, %fd80, %fd77, 0dBCA33689090A6B96;
	fma.rn.f64 	%fd82, %fd81, %fd77, 0d3C782E11898132E0;
	fma.rn.f64 	%fd83, %fd82, %fd77, 0d3CFDE4ACFD9E26BA;
	fma.rn.f64 	%fd84, %fd83, %fd77, 0dBD26D33EED66C487;
	fma.rn.f64 	%fd85, %fd84, %fd77, 0dBD36F2167040D8E2;
	fma.rn.f64 	%fd86, %fd85, %fd77, 0d3D872A22C2D77E20;
	fma.rn.f64 	%fd87, %fd86, %fd77, 0dBDAC8859C4E5C0AF;
	fma.rn.f64 	%fd88, %fd87, %fd77, 0dBDCDC583D118A561;
	fma.rn.f64 	%fd89, %fd88, %fd77, 0d3E120F47CCF46B3C;
	fma.rn.f64 	%fd90, %fd89, %fd77, 0dBE31A9E38DC84D60;
	fma.rn.f64 	%fd91, %fd90, %fd77, 0dBE5F36CD6D3D46A9;
	fma.rn.f64 	%fd92, %fd91, %fd77, 0d3E9C6B4F5D03B787;
	fma.rn.f64 	%fd93, %fd92, %fd77, 0dBEB6E8A5434AE8A2;
	fma.rn.f64 	%fd94, %fd93, %fd77, 0dBEED1D1F7B8736F6;
	fma.rn.f64 	%fd95, %fd94, %fd77, 0d3F2879C2A212F024;
	fma.rn.f64 	%fd96, %fd95, %fd77, 0dBF4845769484FCA8;
	fma.rn.f64 	%fd97, %fd96, %fd77, 0dBF78B6C33114F909;
	fma.rn.f64 	%fd98, %fd97, %fd77, 0d3FCEBD80D9B13E28;
	fma.rn.f64 	%fd100, %fd98, %fd77, 0d3FFA755E7C99AE86;
	bra.uni 	$L__BB1_8;
$L__BB1_3:
	neg.f64 	%fd41, %fd1;
	sqrt.rn.f64 	%fd3, %fd41;
	{
	.reg .b32 %temp; 
	mov.b64 	{%temp, %r12}, %fd3;
	}
	setp.gt.s32 	%p5, %r12, 1074790399;
	@%p5 bra 	$L__BB1_5;
	add.f64 	%fd58, %fd3, 0dC00A000000000000;
	fma.rn.f64 	%fd59, %fd58, 0d3E23040F87DBD932, 0d3E785CBE52878635;
	fma.rn.f64 	%fd60, %fd59, %fd58, 0dBE92777453DD3955;
	fma.rn.f64 	%fd61, %fd60, %fd58, 0d3E5395ABCD554C6C;
	fma.rn.f64 	%fd62, %fd61, %fd58, 0d3EB936388A3790AD;
	fma.rn.f64 	%fd63, %fd62, %fd58, 0dBED0D5DB812B5083;
	fma.rn.f64 	%fd64, %fd63, %fd58, 0d3EC8860CD5D652F6;
	fma.rn.f64 	%fd65, %fd64, %fd58, 0d3EEA29A0CACDFB23;
	fma.rn.f64 	%fd66, %fd65, %fd58, 0dBF08CEF1F80281F2;
	fma.rn.f64 	%fd67, %fd66, %fd58, 0d3F11E684D0B9188A;
	fma.rn.f64 	%fd68, %fd67, %fd58, 0d3EF932CD54C8A222;
	fma.rn.f64 	%fd69, %fd68, %fd58, 0dBF37448A89EF8AA3;
	fma.rn.f64 	%fd70, %fd69, %fd58, 0d3F4F3CC55AD40C25;
	fma.rn.f64 	%fd71, %fd70, %fd58, 0dBF5BA924132F38B1;
	fma.rn.f64 	%fd72, %fd71, %fd58, 0d3F6468EECA533CF8;
	fma.rn.f64 	%fd73, %fd72, %fd58, 0dBF6EBADABB891BBD;
	fma.rn.f64 	%fd74, %fd73, %fd58, 0d3F75FFCFE5B76AFC;
	fma.rn.f64 	%fd75, %fd74, %fd58, 0d3FF0158A6D641D39;
	fma.rn.f64 	%fd100, %fd75, %fd58, 0d4008ABCC380D5A48;
	bra.uni 	$L__BB1_8;
$L__BB1_5:
	add.f64 	%fd42, %fd3, 0dC014000000000000;
	fma.rn.f64 	%fd43, %fd42, 0dBDBDCEC3A7785389, 0dBDF18FEEC0E38727;
	fma.rn.f64 	%fd44, %fd43, %fd42, 0d3E19E6BF2DDA45E3;
	fma.rn.f64 	%fd45, %fd44, %fd42, 0dBE30468FB24E2F5F;
	fma.rn.f64 	%fd46, %fd45, %fd42, 0d3E405AC6A8FBA182;
	fma.rn.f64 	%fd47, %fd46, %fd42, 0dBE50102E495FB9C0;
	fma.rn.f64 	%fd48, %fd47, %fd42, 0d3E5F4C20E1334AF8;
	fma.rn.f64 	%fd49, %fd48, %fd42, 0dBE722D220FDF9C3E;
	fma.rn.f64 	%fd50, %fd49, %fd42, 0d3E8EBC8BB824CB54;
	fma.rn.f64 	%fd51, %fd50, %fd42, 0dBEB0A8D40EA372CC;
	fma.rn.f64 	%fd52, %fd51, %fd42, 0d3ED2FBD29D093D2B;
	fma.rn.f64 	%fd53, %fd52, %fd42, 0dBEF4A3497E1E0FAC;
	fma.rn.f64 	%fd54, %fd53, %fd42, 0d3F13EBF4EB00938F;
	fma.rn.f64 	%fd55, %fd54, %fd42, 0dBF2C2F36A8FC5D53;
	fma.rn.f64 	%fd56, %fd55, %fd42, 0dBF222EA5DF04047C;
	fma.rn.f64 	%fd57, %fd56, %fd42, 0d3FF02A30D1FBA0DC;
	fma.rn.f64 	%fd100, %fd57, %fd42, 0d4013664DDD1AD7FB;
	bra.uni 	$L__BB1_8;
$L__BB1_6:
	setp.nan.f64 	%p2, %fd8, %fd8;
	mov.f64 	%fd100, %fd8;
	@%p2 bra 	$L__BB1_8;
	abs.f64 	%fd9, %fd8;
	setp.eq.f64 	%p3, %fd9, 0d3FF0000000000000;
	selp.f64 	%fd100, 0d7FF0000000000000, 0dFFF8000000000000, %p3;
$L__BB1_8:
	cvta.to.global.u64 	%rd2, %rd1;
	mul.f64 	%fd99, %fd8, %fd100;
	st.global.f64 	[%rd2], %fd99;
	ret;

}
	// .globl	_Z11setVecValuePdd
.visible .entry _Z11setVecValuePdd(
	.param .u64 .ptr .align 1 _Z11setVecValuePdd_param_0,
	.param .f64 _Z11setVecValuePdd_param_1
)
{
	.reg .b64 	%rd<3>;
	.reg .b64 	%fd<2>;

	ld.param.u64 	%rd1, [_Z11setVecValuePdd_param_0];
	ld.param.f64 	%fd1, [_Z11setVecValuePdd_param_1];
	cvta.to.global.u64 	%rd2, %rd1;
	st.global.f64 	[%rd2], %fd1;
	ret;

}
	// .globl	_Z5_normPdiPKd
.visible .entry _Z5_normPdiPKd(
	.param .u64 .ptr .align 1 _Z5_normPdiPKd_param_0,
	.param .u32 _Z5_normPdiPKd_param_1,
	.param .u64 .ptr .align 1 _Z5_normPdiPKd_param_2
)
{
	.reg .pred 	%p<67>;
	.reg .b32 	%r<103>;
	.reg .b64 	%rd<28>;
	.reg .b64 	%fd<235>;

	ld.param.u64 	%rd11, [_Z5_normPdiPKd_param_0];
	ld.param.u32 	%r38, [_Z5_normPdiPKd_param_1];
	ld.param.u64 	%rd12, [_Z5_normPdiPKd_param_2];
	cvta.to.global.u64 	%rd1, %rd12;
	ld.global.f64 	%fd29, [%rd1];
	abs.f64 	%fd226, %fd29;
	setp.lt.s32 	%p1, %r38, 2;
	@%p1 bra 	$L__BB3_14;
	add.s32 	%r1, %r38, -1;
	add.s32 	%r40, %r38, -2;
	and.b32  	%r2, %r1, 15;
	setp.lt.u32 	%p2, %r40, 15;
	mov.b32 	%r92, 1;
	@%p2 bra 	$L__BB3_5;
	and.b32  	%r42, %r1, -16;
	neg.s32 	%r90, %r42;
	add.s64 	%rd25, %rd1, 64;
	mov.b32 	%r89, 0;
$L__BB3_3:
	.pragma "nounroll";
	ld.global.f64 	%fd31, [%rd25+-56];
	abs.f64 	%fd32, %fd31;
	max.f64 	%fd33, %fd32, %fd226;
	ld.global.f64 	%fd34, [%rd25+-48];
	abs.f64 	%fd35, %fd34;
	max.f64 	%fd36, %fd35, %fd33;
	ld.global.f64 	%fd37, [%rd25+-40];
	abs.f64 	%fd38, %fd37;
	max.f64 	%fd39, %fd38, %fd36;
	ld.global.f64 	%fd40, [%rd25+-32];
	abs.f64 	%fd41, %fd40;
	max.f64 	%fd42, %fd41, %fd39;
	ld.global.f64 	%fd43, [%rd25+-24];
	abs.f64 	%fd44, %fd43;
	max.f64 	%fd45, %fd44, %fd42;
	ld.global.f64 	%fd46, [%rd25+-16];
	abs.f64 	%fd47, %fd46;
	max.f64 	%fd48, %fd47, %fd45;
	ld.global.f64 	%fd49, [%rd25+-8];
	abs.f64 	%fd50, %fd49;
	max.f64 	%fd51, %fd50, %fd48;
	ld.global.f64 	%fd52, [%rd25];
	abs.f64 	%fd53, %fd52;
	max.f64 	%fd54, %fd53, %fd51;
	ld.global.f64 	%fd55, [%rd25+8];
	abs.f64 	%fd56, %fd55;
	max.f64 	%fd57, %fd56, %fd54;
	ld.global.f64 	%fd58, [%rd25+16];
	abs.f64 	%fd59, %fd58;
	max.f64 	%fd60, %fd59, %fd57;
	ld.global.f64 	%fd61, [%rd25+24];
	abs.f64 	%fd62, %fd61;
	max.f64 	%fd63, %fd62, %fd60;
	ld.global.f64 	%fd64, [%rd25+32];
	abs.f64 	%fd65, %fd64;
	max.f64 	%fd66, %fd65, %fd63;
	ld.global.f64 	%fd67, [%rd25+40];
	abs.f64 	%fd68, %fd67;
	max.f64 	%fd69, %fd68, %fd66;
	ld.global.f64 	%fd70, [%rd25+48];
	abs.f64 	%fd71, %fd70;
	max.f64 	%fd72, %fd71, %fd69;
	ld.global.f64 	%fd73, [%rd25+56];
	abs.f64 	%fd74, %fd73;
	max.f64 	%fd75, %fd74, %fd72;
	ld.global.f64 	%fd76, [%rd25+64];
	abs.f64 	%fd77, %fd76;
	max.f64 	%fd226, %fd77, %fd75;
	add.s32 	%r90, %r90, 16;
	add.s32 	%r89, %r89, 16;
	add.s64 	%rd25, %rd25, 128;
	setp.ne.s32 	%p3, %r90, 0;
	@%p3 bra 	$L__BB3_3;
	add.s32 	%r92, %r89, 1;
$L__BB3_5:
	setp.eq.s32 	%p4, %r2, 0;
	@%p4 bra 	$L__BB3_14;
	and.b32  	%r10, %r1, 7;
	setp.lt.u32 	%p5, %r2, 8;
	@%p5 bra 	$L__BB3_8;
	mul.wide.u32 	%rd13, %r92, 8;
	add.s64 	%rd14, %rd1, %rd13;
	ld.global.f64 	%fd79, [%rd14];
	abs.f64 	%fd80, %fd79;
	max.f64 	%fd81, %fd80, %fd226;
	ld.global.f64 	%fd82, [%rd14+8];
	abs.f64 	%fd83, %fd82;
	max.f64 	%fd84, %fd83, %fd81;
	ld.global.f64 	%fd85, [%rd14+16];
	abs.f64 	%fd86, %fd85;
	max.f64 	%fd87, %fd86, %fd84;
	ld.global.f64 	%fd88, [%rd14+24];
	abs.f64 	%fd89, %fd88;
	max.f64 	%fd90, %fd89, %fd87;
	ld.global.f64 	%fd91, [%rd14+32];
	abs.f64 	%fd92, %fd91;
	max.f64 	%fd93, %fd92, %fd90;
	ld.global.f64 	%fd94, [%rd14+40];
	abs.f64 	%fd95, %fd94;
	max.f64 	%fd96, %fd95, %fd93;
	ld.global.f64 	%fd97, [%rd14+48];
	abs.f64 	%fd98, %fd97;
	max.f64 	%fd99, %fd98, %fd96;
	ld.global.f64 	%fd100, [%rd14+56];
	abs.f64 	%fd101, %fd100;
	max.f64 	%fd226, %fd101, %fd99;
	add.s32 	%r92, %r92, 8;
$L__BB3_8:
	setp.eq.s32 	%p6, %r10, 0;
	@%p6 bra 	$L__BB3_14;
	and.b32  	%r13, %r1, 3;
	setp.lt.u32 	%p7, %r10, 4;
	@%p7 bra 	$L__BB3_11;
	mul.wide.u32 	%rd15, %r92, 8;
	add.s64 	%rd16, %rd1, %rd15;
	ld.global.f64 	%fd103, [%rd16];
	abs.f64 	%fd104, %fd103;
	max.f64 	%fd105, %fd104, %fd226;
	ld.global.f64 	%fd106, [%rd16+8];
	abs.f64 	%fd107, %fd106;
	max.f64 	%fd108, %fd107, %fd105;
	ld.global.f64 	%fd109, [%rd16+16];
	abs.f64 	%fd110, %fd109;
	max.f64 	%fd111, %fd110, %fd108;
	ld.global.f64 	%fd112, [%rd16+24];
	abs.f64 	%fd113, %fd112;
	max.f64 	%fd226, %fd113, %fd111;
	add.s32 	%r92, %r92, 4;
$L__BB3_11:
	setp.eq.s32 	%p8, %r13, 0;
	@%p8 bra 	$L__BB3_14;
	mul.wide.u32 	%rd17, %r92, 8;
	add.s64 	%rd26, %rd1, %rd17;
	neg.s32 	%r94, %r13;
$L__BB3_13:
	.pragma "nounroll";
	ld.global.f64 	%fd114, [%rd26];
	abs.f64 	%fd115, %fd114;
	max.f64 	%fd226, %fd115, %fd226;
	add.s64 	%rd26, %rd26, 8;
	add.s32 	%r94, %r94, 1;
	setp.ne.s32 	%p9, %r94, 0;
	@%p9 bra 	$L__BB3_13;
$L__BB3_14:
	{
	.reg .b32 %temp; 
	mov.b64 	{%temp, %r19}, %fd226;
	}
	and.b32  	%r20, %r19, -4194304;
	xor.b32  	%r43, %r20, 2144337920;
	mov.b32 	%r44, 0;
	mov.b64 	%fd15, {%r44, %r43};
	mul.f64 	%fd16, %fd226, %fd15;
	setp.lt.s32 	%p10, %r38, 1;
	mov.f64 	%fd234, 0d0000000000000000;
	@%p10 bra 	$L__BB3_26;
	and.b32  	%r21, %r38, 7;
	setp.lt.u32 	%p11, %r38, 8;
	mov.f64 	%fd234, 0d0000000000000000;
	mov.b32 	%r97, 0;
	mov.u32 	%r100, %r97;
	@%p11 bra 	$L__BB3_18;
	and.b32  	%r100, %r38, 2147483640;
	add.s64 	%rd27, %rd1, 32;
	mov.f64 	%fd234, 0d0000000000000000;
	mov.b32 	%r97, 0;
	mov.u32 	%r96, %r97;
$L__BB3_17:
	.pragma "nounroll";
	ld.global.f64 	%fd120, [%rd27+-32];
	abs.f64 	%fd121, %fd120;
	mul.f64 	%fd122, %fd15, %fd121;
	setp.neu.f64 	%p12, %fd122, %fd16;
	setp.ne.s32 	%p13, %r96, %r97;
	or.pred  	%p14, %p12, %p13;
	fma.rn.f64 	%fd124, %fd122, %fd122, %fd234;
	selp.f64 	%fd125, %fd124, %fd234, %p14;
	selp.u32 	%r47, 1, 0, %p14;
	add.s32 	%r48, %r97, %r47;
	ld.global.f64 	%fd126, [%rd27+-24];
	abs.f64 	%fd127, %fd126;
	mul.f64 	%fd128, %fd15, %fd127;
	setp.neu.f64 	%p15, %fd128, %fd16;
	add.s32 	%r49, %r96, 1;
	setp.ne.s32 	%p16, %r49, %r48;
	or.pred  	%p17, %p15, %p16;
	fma.rn.f64 	%fd129, %fd128, %fd128, %fd125;
	selp.f64 	%fd130, %fd129, %fd125, %p17;
	selp.u32 	%r50, 1, 0, %p17;
	add.s32 	%r51, %r48, %r50;
	ld.global.f64 	%fd131, [%rd27+-16];
	abs.f64 	%fd132, %fd131;
	mul.f64 	%fd133, %fd15, %fd132;
	setp.neu.f64 	%p19, %fd133, %fd16;
	add.s32 	%r52, %r96, 2;
	setp.ne.s32 	%p20, %r52, %r51;
	or.pred  	%p21, %p19, %p20;
	fma.rn.f64 	%fd135, %fd133, %fd133, %fd130;
	selp.f64 	%fd136, %fd135, %fd130, %p21;
	selp.u32 	%r53, 1, 0, %p21;
	add.s32 	%r54, %r51, %r53;
	ld.global.f64 	%fd137, [%rd27+-8];
	abs.f64 	%fd138, %fd137;
	mul.f64 	%fd139, %fd15, %fd138;
	setp.neu.f64 	%p22, %fd139, %fd16;
	add.s32 	%r55, %r96, 3;
	setp.ne.s32 	%p23, %r55, %r54;
	or.pred  	%p24, %p22, %p23;
	fma.rn.f64 	%fd141, %fd139, %fd139, %fd136;
	selp.f64 	%fd142, %fd141, %fd136, %p24;
	selp.u32 	%r56, 1, 0, %p24;
	add.s32 	%r57, %r54, %r56;
	ld.global.f64 	%fd143, [%rd27];
	abs.f64 	%fd144, %fd143;
	mul.f64 	%fd145, %fd15, %fd144;
	setp.neu.f64 	%p25, %fd145, %fd16;
	add.s32 	%r58, %r96, 4;
	setp.ne.s32 	%p26, %r58, %r57;
	or.pred  	%p27, %p25, %p26;
	fma.rn.f64 	%fd147, %fd145, %fd145, %fd142;
	selp.f64 	%fd148, %fd147, %fd142, %p27;
	selp.u32 	%r59, 1, 0, %p27;
	add.s32 	%r60, %r57, %r59;
	ld.global.f64 	%fd149, [%rd27+8];
	abs.f64 	%fd150, %fd149;
	mul.f64 	%fd151, %fd15, %fd150;
	setp.neu.f64 	%p28, %fd151, %fd16;
	add.s32 	%r61, %r96, 5;
	setp.ne.s32 	%p29, %r61, %r60;
	or.pred  	%p30, %p28, %p29;
	fma.rn.f64 	%fd153, %fd151, %fd151, %fd148;
	selp.f64 	%fd154, %fd153, %fd148, %p30;
	selp.u32 	%r62, 1, 0, %p30;
	add.s32 	%r63, %r60, %r62;
	ld.global.f64 	%fd155, [%rd27+16];
	abs.f64 	%fd156, %fd155;
	mul.f64 	%fd157, %fd15, %fd156;
	setp.neu.f64 	%p31, %fd157, %fd16;
	add.s32 	%r64, %r96, 6;
	setp.ne.s32 	%p32, %r64, %r63;
	or.pred  	%p33, %p31, %p32;
	fma.rn.f64 	%fd159, %fd157, %fd157, %fd154;
	selp.f64 	%fd160, %fd159, %fd154, %p33;
	selp.u32 	%r65, 1, 0, %p33;
	add.s32 	%r66, %r63, %r65;
	ld.global.f64 	%fd161, [%rd27+24];
	abs.f64 	%fd162, %fd161;
	mul.f64 	%fd163, %fd15, %fd162;
	setp.neu.f64 	%p34, %fd163, %fd16;
	add.s32 	%r67, %r96, 7;
	setp.ne.s32 	%p35, %r67, %r66;
	or.pred  	%p36, %p34, %p35;
	fma.rn.f64 	%fd164, %fd163, %fd163, %fd160;
	selp.f64 	%fd234, %fd164, %fd160, %p36;
	selp.u32 	%r68, 1, 0, %p36;
	add.s32 	%r97, %r66, %r68;
	add.s64 	%rd27, %rd27, 64;
	add.s32 	%r96, %r96, 8;
	setp.ne.s32 	%p37, %r96, %r100;
	@%p37 bra 	$L__BB3_17;
$L__BB3_18:
	setp.eq.s32 	%p38, %r21, 0;
	@%p38 bra 	$L__BB3_26;
	and.b32  	%r29, %r38, 3;
	setp.lt.u32 	%p39, %r21, 4;
	@%p39 bra 	$L__BB3_21;
	mul.wide.u32 	%rd18, %r100, 8;
	add.s64 	%rd19, %rd1, %rd18;
	ld.global.f64 	%fd166, [%rd19];
	abs.f64 	%fd167, %fd166;
	mul.f64 	%fd168, %fd15, %fd167;
	setp.neu.f64 	%p40, %fd168, %fd16;
	setp.ne.s32 	%p41, %r100, %r97;
	or.pred  	%p42, %p40, %p41;
	fma.rn.f64 	%fd170, %fd168, %fd168, %fd234;
	selp.f64 	%fd171, %fd170, %fd234, %p42;
	selp.u32 	%r70, 1, 0, %p42;
	add.s32 	%r71, %r97, %r70;
	add.s32 	%r72, %r100, 1;
	ld.global.f64 	%fd172, [%rd19+8];
	abs.f64 	%fd173, %fd172;
	mul.f64 	%fd174, %fd15, %fd173;
	setp.neu.f64 	%p43, %fd174, %fd16;
	setp.ne.s32 	%p44, %r72, %r71;
	or.pred  	%p45, %p43, %p44;
	fma.rn.f64 	%fd175, %fd174, %fd174, %fd171;
	selp.f64 	%fd176, %fd175, %fd171, %p45;
	selp.u32 	%r73, 1, 0, %p45;
	add.s32 	%r74, %r71, %r73;
	add.s32 	%r75, %r100, 2;
	ld.global.f64 	%fd177, [%rd19+16];
	abs.f64 	%fd178, %fd177;
	mul.f64 	%fd179, %fd15, %fd178;
	setp.neu.f64 	%p47, %fd179, %fd16;
	setp.ne.s32 	%p48, %r75, %r74;
	or.pred  	%p49, %p47, %p48;
	fma.rn.f64 	%fd181, %fd179, %fd179, %fd176;
	selp.f64 	%fd182, %fd181, %fd176, %p49;
	selp.u32 	%r76, 1, 0, %p49;
	add.s32 	%r77, %r74, %r76;
	add.s32 	%r78, %r100, 3;
	ld.global.f64 	%fd183, [%rd19+24];
	abs.f64 	%fd184, %fd183;
	mul.f64 	%fd185, %fd15, %fd184;
	setp.neu.f64 	%p50, %fd185, %fd16;
	setp.ne.s32 	%p51, %r78, %r77;
	or.pred  	%p52, %p50, %p51;
	fma.rn.f64 	%fd186, %fd185, %fd185, %fd182;
	selp.f64 	%fd234, %fd186, %fd182, %p52;
	selp.u32 	%r79, 1, 0, %p52;
	add.s32 	%r97, %r77, %r79;
	add.s32 	%r100, %r100, 4;
$L__BB3_21:
	setp.eq.s32 	%p53, %r29, 0;
	@%p53 bra 	$L__BB3_26;
	setp.eq.s32 	%p54, %r29, 1;
	@%p54 bra 	$L__BB3_24;
	mul.wide.u32 	%rd20, %r100, 8;
	add.s64 	%rd21, %rd1, %rd20;
	ld.global.f64 	%fd188, [%rd21];
	abs.f64 	%fd189, %fd188;
	mul.f64 	%fd190, %fd15, %fd189;
	setp.neu.f64 	%p55, %fd190, %fd16;
	setp.ne.s32 	%p56, %r100, %r97;
	or.pred  	%p57, %p55, %p56;
	fma.rn.f64 	%fd192, %fd190, %fd190, %fd234;
	selp.f64 	%fd193, %fd192, %fd234, %p57;
	selp.u32 	%r80, 1, 0, %p57;
	add.s32 	%r81, %r97, %r80;
	add.s32 	%r82, %r100, 1;
	ld.global.f64 	%fd194, [%rd21+8];
	abs.f64 	%fd195, %fd194;
	mul.f64 	%fd196, %fd15, %fd195;
	setp.neu.f64 	%p58, %fd196, %fd16;
	setp.ne.s32 	%p59, %r82, %r81;
	or.pred  	%p60, %p58, %p59;
	fma.rn.f64 	%fd197, %fd196, %fd196, %fd193;
	selp.f64 	%fd234, %fd197, %fd193, %p60;
	selp.u32 	%r83, 1, 0, %p60;
	add.s32 	%r97, %r81, %r83;
	add.s32 	%r100, %r100, 2;
$L__BB3_24:
	and.b32  	%r84, %r38, 1;
	setp.eq.b32 	%p61, %r84, 1;
	not.pred 	%p62, %p61;
	@%p62 bra 	$L__BB3_26;
	mul.wide.u32 	%rd22, %r100, 8;
	add.s64 	%rd23, %rd1, %rd22;
	ld.global.f64 	%fd198, [%rd23];
	abs.f64 	%fd199, %fd198;
	mul.f64 	%fd200, %fd15, %fd199;
	setp.neu.f64 	%p63, %fd200, %fd16;
	setp.ne.s32 	%p64, %r100, %r97;
	fma.rn.f64 	%fd201, %fd200, %fd200, %fd234;
	selp.f64 	%fd202, %fd201, %fd234, %p64;
	selp.f64 	%fd234, %fd201, %fd202, %p63;
$L__BB3_26:
	fma.rn.f64 	%fd203, %fd16, %fd16, %fd234;
	min.f64 	%fd204, %fd203, 0d7FEFFFFFFFFFFFFF;
	rsqrt.approx.ftz.f64 	%fd205, %fd204;
	mul.rn.f64 	%fd206, %fd205, %fd205;
	neg.f64 	%fd207, %fd206;
	fma.rn.f64 	%fd208, %fd204, %fd207, 0d3FF0000000000000;
	fma.rn.f64 	%fd209, %fd208, 0d3FD8000000000000, 0d3FE0000000000000;
	mul.rn.f64 	%fd210, %fd208, %fd205;
	fma.rn.f64 	%fd211, %fd209, %fd210, %fd205;
	mul.f64 	%fd212, %fd203, %fd211;
	add.s32 	%r85, %r20, 1048576;
	mov.b32 	%r86, 0;
	mov.b64 	%fd213, {%r86, %r85};
	mul.f64 	%fd214, %fd213, %fd212;
	setp.neu.f64 	%p65, %fd234, 0d0000000000000000;
	mov.f64 	%fd215, 0d7FF0000000000000;
	{
	.reg .b32 %temp; 
	mov.b64 	{%temp, %r87}, %fd215;
	}
	setp.lt.u32 	%p66, %r19, %r87;
	selp.f64 	%fd216, %fd214, %fd226, %p66;
	selp.f64 	%fd217, %fd216, %fd226, %p65;
	cvta.to.global.u64 	%rd24, %rd11;
	st.global.f64 	[%rd24], %fd217;
	ret;

}
	// .globl	_Z8_normcdfPdd
.visible .entry _Z8_normcdfPdd(
	.param .u64 .ptr .align 1 _Z8_normcdfPdd_param_0,
	.param .f64 _Z8_normcdfPdd_param_1
)
{
	.reg .pred 	%p<9>;
	.reg .b32 	%r<17>;
	.reg .b64 	%rd<3>;
	.reg .b64 	%fd<104>;

	ld.param.u64 	%rd1, [_Z8_normcdfPdd_param_0];
	ld.param.f64 	%fd10, [_Z8_normcdfPdd_param_1];
	abs.f64 	%fd11, %fd10;
	setp.gt.f64 	%p1, %fd11, 0d4043400000000000;
	mov.f64 	%fd12, 0d4043400000000000;
	copysign.f64 	%fd13, %fd10, %fd12;
	selp.f64 	%fd1, %fd13, %fd10, %p1;
	mov.f64 	%fd14, 0dBFE6A09E667F3BCD;
	mul.rn.f64 	%fd2, %fd1, %fd14;
	neg.f64 	%fd15, %fd2;
	fma.rn.f64 	%fd16, %fd1, 0dBFE6A09E667F3BCD, %fd15;
	fma.rn.f64 	%fd3, %fd1, 0d3C8BDD3413B26456, %fd16;
	add.rn.f64 	%fd4, %fd2, %fd3;
	{
	.reg .b32 %temp; 
	mov.b64 	{%temp, %r1}, %fd4;
	}
	and.b32  	%r2, %r1, 2147483647;
	{
	.reg .b32 %temp; 
	mov.b64 	{%r3, %temp}, %fd4;
	}
	setp.gt.u32 	%p2, %r2, 2146435071;
	@%p2 bra 	$L__BB4_2;
	mov.b64 	%fd20, {%r3, %r2};
	add.f64 	%fd21, %fd20, 0dC010000000000000;
	add.f64 	%fd22, %fd20, 0d4010000000000000;
	rcp.approx.ftz.f64 	%fd23, %fd22;
	neg.f64 	%fd24, %fd22;
	fma.rn.f64 	%fd25, %fd24, %fd23, 0d3FF0000000000000;
	fma.rn.f64 	%fd26, %fd25, %fd25, %fd25;
	fma.rn.f64 	%fd27, %fd26, %fd23, %fd23;
	mul.f64 	%fd28, %fd21, %fd27;
	mov.f64 	%fd29, 0d3FF0000000000000;
	add.rn.f64 	%fd30, %fd28, %fd29;
	fma.rn.f64 	%fd31, %fd30, 0dC010000000000000, %fd20;
	neg.f64 	%fd32, %fd28;
	fma.rn.f64 	%fd33, %fd32, %fd20, %fd31;
	fma.rn.f64 	%fd34, %fd27, %fd33, %fd28;
	fma.rn.f64 	%fd35, %fd34, 0dBDF8774AD4E0BFD7, 0dBE44E1C6FD03D328;
	fma.rn.f64 	%fd36, %fd35, %fd34, 0dBE4330149F7A56B6;
	fma.rn.f64 	%fd37, %fd36, %fd34, 0d3E7BEDDED8376273;
	fma.rn.f64 	%fd38, %fd37, %fd34, 0d3E6F9254C3ABF22B;
	fma.rn.f64 	%fd39, %fd38, %fd34, 0dBEAB9068C2148CF0;
	fma.rn.f64 	%fd40, %fd39, %fd34, 0d3E94C6454DB34009;
	fma.rn.f64 	%fd41, %fd40, %fd34, 0d3ED7F1C378F2311D;
	fma.rn.f64 	%fd42, %fd41, %fd34, 0dBEE78E051C6D5C58;
	fma.rn.f64 	%fd43, %fd42, %fd34, 0dBEF995B4EAD14A90;
	fma.rn.f64 	%fd44, %fd43, %fd34, 0d3F23BE27CF0A29B2;
	fma.rn.f64 	%fd45, %fd44, %fd34, 0dBF2A1DEF3E81672E;
	fma.rn.f64 	%fd46, %fd45, %fd34, 0dBF48D4ABE68C1713;
	fma.rn.f64 	%fd47, %fd46, %fd34, 0d3F749C67210DD6B4;
	fma.rn.f64 	%fd48, %fd47, %fd34, 0dBF9096238568E357;
	fma.rn.f64 	%fd49, %fd48, %fd34, 0d3FA3079EDF8C2DC9;
	fma.rn.f64 	%fd50, %fd49, %fd34, 0dBFB0FB06DFF601FC;
	fma.rn.f64 	%fd51, %fd50, %fd34, 0d3FB7FEE004DFBCDC;
	fma.rn.f64 	%fd52, %fd51, %fd34, 0dBFB9DDB23C3DB8C6;
	fma.rn.f64 	%fd53, %fd52, %fd34, 0d3FB16ECEFCFA5FDA;
	fma.rn.f64 	%fd54, %fd53, %fd34, 0d3F8F7F5DF66FB6D6;
	fma.rn.f64 	%fd55, %fd54, %fd34, 0dBFC1DF1AD154A29D;
	fma.rn.f64 	%fd56, %fd55, %fd34, 0d3FF3BA5916E9FD7F;
	fma.rn.f64 	%fd57, %fd20, 0d4000000000000000, 0d3FF0000000000000;
	rcp.approx.ftz.f64 	%fd58, %fd57;
	neg.f64 	%fd59, %fd57;
	fma.rn.f64 	%fd60, %fd59, %fd58, 0d3FF0000000000000;
	fma.rn.f64 	%fd61, %fd60, %fd60, %fd60;
	fma.rn.f64 	%fd62, %fd61, %fd58, %fd58;
	mul.f64 	%fd63, %fd62, %fd56;
	mul.f64 	%fd64, %fd63, 0dC000000000000000;
	fma.rn.f64 	%fd65, %fd20, %fd64, %fd56;
	neg.f64 	%fd66, %fd63;
	add.rn.f64 	%fd67, %fd65, %fd66;
	fma.rn.f64 	%fd68, %fd67, %fd62, %fd63;
	neg.f64 	%fd69, %fd20;
	mul.f64 	%fd70, %fd20, %fd69;
	fma.rn.f64 	%fd71, %fd70, 0d3FF71547652B82FE, 0d4338000000000000;
	{
	.reg .b32 %temp; 
	mov.b64 	{%r4, %temp}, %fd71;
	}
	mov.f64 	%fd72, 0dC338000000000000;
	add.rn.f64 	%fd73, %fd71, %fd72;
	fma.rn.f64 	%fd74, %fd73, 0dBFE62E42FEFA39EF, %fd70;
	fma.rn.f64 	%fd75, %fd73, 0dBC7ABC9E3B39803F, %fd74;
	fma.rn.f64 	%fd76, %fd75, 0d3E5ADE1569CE2BDF, 0d3E928AF3FCA213EA;
	fma.rn.f64 	%fd77, %fd76, %fd75, 0d3EC71DEE62401315;
	fma.rn.f64 	%fd78, %fd77, %fd75, 0d3EFA01997C89EB71;
	fma.rn.f64 	%fd79, %fd78, %fd75, 0d3F2A01A014761F65;
	fma.rn.f64 	%fd80, %fd79, %fd75, 0d3F56C16C1852B7AF;
	fma.rn.f64 	%fd81, %fd80, %fd75, 0d3F81111111122322;
	fma.rn.f64 	%fd82, %fd81, %fd75, 0d3FA55555555502A1;
	fma.rn.f64 	%fd83, %fd82, %fd75, 0d3FC5555555555511;
	fma.rn.f64 	%fd84, %fd83, %fd75, 0d3FE000000000000B;
	fma.rn.f64 	%fd85, %fd84, %fd75, 0d3FF0000000000000;
	fma.rn.f64 	%fd86, %fd85, %fd75, 0d3FF0000000000000;
	shr.u32 	%r5, %r4, 31;
	add.s32 	%r6, %r4, %r5;
	shr.s32 	%r7, %r6, 1;
	{
	.reg .b32 %temp; 
	mov.b64 	{%r8, %temp}, %fd86;
	}
	{
	.reg .b32 %temp; 
	mov.b64 	{%temp, %r9}, %fd86;
	}
	shl.b32 	%r10, %r7, 20;
	add.s32 	%r11, %r9, %r10;
	mov.b64 	%fd87, {%r8, %r11};
	sub.s32 	%r12, %r4, %r7;
	shl.b32 	%r13, %r12, 20;
	add.s32 	%r14, %r13, 1072693248;
	mov.b32 	%r15, 0;
	mov.b64 	%fd88, {%r15, %r14};
	mul.f64 	%fd89, %fd88, %fd87;
	neg.f64 	%fd90, %fd70;
	fma.rn.f64 	%fd91, %fd69, %fd20, %fd90;
	fma.rn.f64 	%fd92, %fd89, %fd91, %fd89;
	mul.f64 	%fd93, %fd92, %fd68;
	setp.gt.u32 	%p6, %r2, 1077624832;
	selp.f64 	%fd94, 0d0000000000000000, %fd93, %p6;
	setp.lt.s32 	%p7, %r1, 0;
	mov.f64 	%fd95, 0d4000000000000000;
	sub.f64 	%fd96, %fd95, %fd94;
	selp.f64 	%fd103, %fd96, %fd94, %p7;
	bra.uni 	$L__BB4_3;
$L__BB4_2:
	setp.eq.s32 	%p3, %r2, 2146435072;
	setp.eq.s32 	%p4, %r3, 0;
	setp.lt.s32 	%p5, %r1, 0;
	selp.f64 	%fd17, 0d4000000000000000, 0d0000000000000000, %p5;
	add.f64 	%fd18, %fd4, %fd4;
	selp.f64 	%fd19, %fd17, %fd18, %p4;
	selp.f64 	%fd103, %fd19, %fd18, %p3;
$L__BB4_3:
	{
	.reg .b32 %temp; 
	mov.b64 	{%temp, %r16}, %fd1;
	}
	setp.lt.u32 	%p8, %r16, -1074790399;
	@%p8 bra 	$L__BB4_5;
	sub.f64 	%fd97, %fd2, %fd4;
	add.rn.f64 	%fd98, %fd97, %fd3;
	mul.f64 	%fd99, %fd4, 0dC000000000000000;
	mul.f64 	%fd100, %fd99, %fd103;
	fma.rn.f64 	%fd103, %fd100, %fd98, %fd103;
$L__BB4_5:
	cvta.to.global.u64 	%rd2, %rd1;
	mul.f64 	%fd101, %fd103, 0d3FE0000000000000;
	st.global.f64 	[%rd2], %fd101;
	ret;

}
	// .globl	_Z11_normcdfinvPdd
.visible .entry _Z11_normcdfinvPdd(
	.param .u64 .ptr .align 1 _Z11_normcdfinvPdd_param_0,
	.param .f64 _Z11_normcdfinvPdd_param_1
)
{
	.reg .pred 	%p<11>;
	.reg .b32 	%r<47>;
	.reg .b32 	%f<2>;
	.reg .b64 	%rd<3>;
	.reg .b64 	%fd<184>;

	ld.param.u64 	%rd1, [_Z11_normcdfinvPdd_param_0];
	ld.param.f64 	%fd19, [_Z11_normcdfinvPdd_param_1];
	add.f64 	%fd1, %fd19, %fd19;
	neg.f64 	%fd2, %fd1;
	mov.f64 	%fd20, 0d4000000000000000;
	add.rn.f64 	%fd3, %fd20, %fd2;
	setp.ltu.f64 	%p1, %fd1, 0d3F4FA4D2AD8F904D;
	setp.gtu.f64 	%p2, %fd1, 0d3FFFFC0B65AA4E0E;
	or.pred  	%p3, %p1, %p2;
	@%p3 bra 	$L__BB5_2;
	mul.rn.f64 	%fd120, %fd3, %fd1;
	{
	.reg .b32 %temp; 
	mov.b64 	{%temp, %r34}, %fd120;
	}
	{
	.reg .b32 %temp; 
	mov.b64 	{%r35, %temp}, %fd120;
	}
	shr.u32 	%r36, %r34, 20;
	and.b32  	%r37, %r36, 2046;
	add.s32 	%r38, %r37, 2147482626;
	mov.b32 	%r39, 1127219200;
	mov.b64 	%fd121, {%r38, %r39};
	mov.b32 	%r40, -2147483648;
	mov.b64 	%fd122, {%r40, %r39};
	sub.f64 	%fd123, %fd121, %fd122;
	and.b32  	%r41, %r34, -2145386497;
	or.b32  	%r42, %r41, 1071644672;
	mov.b64 	%fd124, {%r35, %r42};
	add.f64 	%fd125, %fd124, 0dBFF0000000000000;
	add.f64 	%fd126, %fd124, 0d3FF0000000000000;
	rcp.approx.ftz.f64 	%fd127, %fd126;
	neg.f64 	%fd128, %fd126;
	fma.rn.f64 	%fd129, %fd128, %fd127, 0d3FF0000000000000;
	fma.rn.f64 	%fd130, %fd129, %fd129, %fd129;
	fma.rn.f64 	%fd131, %fd130, %fd127, %fd127;
	mul.f64 	%fd132, %fd125, %fd131;
	fma.rn.f64 	%fd133, %fd132, 0dC000000000000000, %fd125;
	neg.f64 	%fd134, %fd132;
	fma.rn.f64 	%fd135, %fd134, %fd125, %fd133;
	fma.rn.f64 	%fd136, %fd135, %fd131, %fd132;
	mul.f64 	%fd137, %fd136, %fd136;
	fma.rn.f64 	%fd138, %fd137, 0d3FB5C5C218C775C9, 0d3FA55CF59CDC5D89;
	fma.rn.f64 	%fd139, %fd138, %fd137, 0d3FAEFD18CF6EBB9C;
	fma.rn.f64 	%fd140, %fd139, %fd137, 0d3FB10682EDCB8D1B;
	fma.rn.f64 	%fd141, %fd140, %fd137, 0d3FB3B1DD3AC7FC96;
	fma.rn.f64 	%fd142, %fd141, %fd137, 0d3FB745CB459B54A6;
	fma.rn.f64 	%fd143, %fd142, %fd137, 0d3FBC71C741A0669F;
	fma.rn.f64 	%fd144, %fd143, %fd137, 0d3FC249249209112E;
	fma.rn.f64 	%fd145, %fd144, %fd137, 0d3FC99999999A06C1;
	fma.rn.f64 	%fd146, %fd145, %fd137, 0d3FD5555555555535;
	mul.f64 	%fd147, %fd137, %fd146;
	fma.rn.f64 	%fd148, %fd147, %fd136, %fd136;
	add.f64 	%fd149, %fd148, %fd148;
	fma.rn.f64 	%fd150, %fd123, 0d3FE62E42FEFA39EF, %fd149;
	mov.f64 	%fd151, 0dC009000000000000;
	sub.f64 	%fd152, %fd151, %fd150;
	fma.rn.f64 	%fd153, %fd152, 0dBBB135D2E746E627, 0dBC08DDF93324D327;
	fma.rn.f64 	%fd154, %fd153, %fd152, 0d3C37B83EEF0B7C9F;
	fma.rn.f64 	%fd155, %fd154, %fd152, 0d3C69BA72CD589B91;
	fma.rn.f64 	%fd156, %fd155, %fd152, 0dBCA33689090A6B96;
	fma.rn.f64 	%fd157, %fd156, %fd152, 0d3C782E11898132E0;
	fma.rn.f64 	%fd158, %fd157, %fd152, 0d3CFDE4ACFD9E26BA;
	fma.rn.f64 	%fd159, %fd158, %fd152, 0dBD26D33EED66C487;
	fma.rn.f64 	%fd160, %fd159, %fd152, 0dBD36F2167040D8E2;
	fma.rn.f64 	%fd161, %fd160, %fd152, 0d3D872A22C2D77E20;
	fma.rn.f64 	%fd162, %fd161, %fd152, 0dBDAC8859C4E5C0AF;
	fma.rn.f64 	%fd163, %fd162, %fd152, 0dBDCDC583D118A561;
	fma.rn.f64 	%fd164, %fd163, %fd152, 0d3E120F47CCF46B3C;
	fma.rn.f64 	%fd165, %fd164, %fd152, 0dBE31A9E38DC84D60;
	fma.rn.f64 	%fd166, %fd165, %fd152, 0dBE5F36CD6D3D46A9;
	fma.rn.f64 	%fd167, %fd166, %fd152, 0d3E9C6B4F5D03B787;
	fma.rn.f64 	%fd168, %fd167, %fd152, 0dBEB6E8A5434AE8A2;
	fma.rn.f64 	%fd169, %fd168, %fd152, 0dBEED1D1F7B8736F6;
	fma.rn.f64 	%fd170, %fd169, %fd152, 0d3F2879C2A212F024;
	fma.rn.f64 	%fd171, %fd170, %fd152, 0dBF4845769484FCA8;
	fma.rn.f64 	%fd172, %fd171, %fd152, 0dBF78B6C33114F909;
	fma.rn.f64 	%fd173, %fd172, %fd152, 0d3FCEBD80D9B13E28;
	fma.rn.f64 	%fd174, %fd173, %fd152, 0d3FFA755E7C99AE86;
	fma.rn.f64 	%fd183, %fd174, %fd2, %fd174;
	bra.uni 	$L__BB5_13;
$L__BB5_2:
	{
	.reg .b32 %temp; 
	mov.b64 	{%temp, %r1}, %fd1;
	}
	setp.gt.s32 	%p4, %r1, 1072693247;
	selp.f64 	%fd179, %fd3, %fd1, %p4;
	{
	.reg .b32 %temp; 
	mov.b64 	{%temp, %r43}, %fd179;
	}
	mov.b32 	%f1, %r43;
	setp.ltu.f32 	%p5, %f1, 0f2B2BFF2F;
	@%p5 bra 	$L__BB5_4;
	{
	.reg .b32 %temp; 
	mov.b64 	{%r12, %temp}, %fd179;
	}
	shr.u32 	%r13, %r43, 20;
	and.b32  	%r14, %r13, 2046;
	add.s32 	%r15, %r14, 2147482626;
	mov.b32 	%r16, 1127219200;
	mov.b64 	%fd21, {%r15, %r16};
	mov.b32 	%r17, -2147483648;
	mov.b64 	%fd22, {%r17, %r16};
	sub.f64 	%fd23, %fd21, %fd22;
	and.b32  	%r18, %r43, -2145386497;
	or.b32  	%r19, %r18, 1071644672;
	mov.b64 	%fd24, {%r12, %r19};
	add.f64 	%fd25, %fd24, 0dBFF0000000000000;
	add.f64 	%fd26, %fd24, 0d3FF0000000000000;
	rcp.approx.ftz.f64 	%fd27, %fd26;
	neg.f64 	%fd28, %fd26;
	fma.rn.f64 	%fd29, %fd28, %fd27, 0d3FF0000000000000;
	fma.rn.f64 	%fd30, %fd29, %fd29, %fd29;
	fma.rn.f64 	%fd31, %fd30, %fd27, %fd27;
	mul.f64 	%fd32, %fd25, %fd31;
	fma.rn.f64 	%fd33, %fd32, 0dC000000000000000, %fd25;
	neg.f64 	%fd34, %fd32;
	fma.rn.f64 	%fd35, %fd34, %fd25, %fd33;
	fma.rn.f64 	%fd36, %fd35, %fd31, %fd32;
	mul.f64 	%fd37, %fd36, %fd36;
	fma.rn.f64 	%fd38, %fd37, 0d3FB5C5C218C775C9, 0d3FA55CF59CDC5D89;
	fma.rn.f64 	%fd39, %fd38, %fd37, 0d3FAEFD18CF6EBB9C;
	fma.rn.f64 	%fd40, %fd39, %fd37, 0d3FB10682EDCB8D1B;
	fma.rn.f64 	%fd41, %fd40, %fd37, 0d3FB3B1DD3AC7FC96;
	fma.rn.f64 	%fd42, %fd41, %fd37, 0d3FB745CB459B54A6;
	fma.rn.f64 	%fd43, %fd42, %fd37, 0d3FBC71C741A0669F;
	fma.rn.f64 	%fd44, %fd43, %fd37, 0d3FC249249209112E;
	fma.rn.f64 	%fd45, %fd44, %fd37, 0d3FC99999999A06C1;
	fma.rn.f64 	%fd46, %fd45, %fd37, 0d3FD5555555555535;
	mul.f64 	%fd47, %fd37, %fd46;
	fma.rn.f64 	%fd48, %fd47, %fd36, %fd36;
	add.f64 	%fd49, %fd48, %fd48;
	fma.rn.f64 	%fd50, %fd23, 0d3FE62E42FEFA39EF, %fd49;
	neg.f64 	%fd51, %fd50;
	rsqrt.approx.ftz.f64 	%fd52, %fd51;
	mul.rn.f64 	%fd53, %fd52, %fd52;
	fma.rn.f64 	%fd54, %fd50, %fd53, 0d3FF0000000000000;
	fma.rn.f64 	%fd55, %fd54, 0d3FD8000000000000, 0d3FE0000000000000;
	mul.rn.f64 	%fd56, %fd54, %fd52;
	fma.rn.f64 	%fd57, %fd55, %fd56, %fd52;
	fma.rn.f64 	%fd58, %fd57, 0d3FEBE9222591AFAB, 0d4000A0E7333839AA;
	fma.rn.f64 	%fd59, %fd58, %fd57, 0d4008768CF7E57D5C;
	fma.rn.f64 	%fd60, %fd59, %fd57, 0d400B77E7E28DA583;
	fma.rn.f64 	%fd61, %fd60, %fd57, 0d3FF34F26A4F99CF9;
	fma.rn.f64 	%fd62, %fd61, %fd57, 0d3FC1F674ADB019ED;
	fma.rn.f64 	%fd63, %fd62, %fd57, 0d3F75DDAE9506431D;
	fma.rn.f64 	%fd64, %fd63, %fd57, 0d3F0ADA49AA32489C;
	add.f64 	%fd65, %fd57, 0d4001E90FF51C2197;
	fma.rn.f64 	%fd66, %fd65, %fd57, 0d40111EA3A7CF3820;
	fma.rn.f64 	%fd67, %fd66, %fd57, 0d4011A0E4A4749594;
	fma.rn.f64 	%fd68, %fd67, %fd57, 0d400D4E977D38C14D;
	fma.rn.f64 	%fd69, %fd68, %fd57, 0d3FF37FD567EC0D5F;
	fma.rn.f64 	%fd70, %fd69, %fd57, 0d3FC1FB9D7F676033;
	fma.rn.f64 	%fd71, %fd70, %fd57, 0d3F75DDCDF98946E4;
	fma.rn.f64 	%fd72, %fd71, %fd57, 0d3F0ADA42D79D8DBB;
	mul.f64 	%fd73, %fd57, %fd72;
	div.rn.f64 	%fd182, %fd64, %fd73;
	bra.uni 	$L__BB5_12;
$L__BB5_4:
	{
	.reg .b32 %temp; 
	mov.b64 	{%r44, %temp}, %fd179;
	}
	setp.gt.s32 	%p6, %r43, 1048575;
	mov.b32 	%r45, -1023;
	@%p6 bra 	$L__BB5_6;
	mul.f64 	%fd179, %fd179, 0d4350000000000000;
	{
	.reg .b32 %temp; 
	mov.b64 	{%temp, %r43}, %fd179;
	}
	{
	.reg .b32 %temp; 
	mov.b64 	{%r44, %temp}, %fd179;
	}
	mov.b32 	%r45, -1077;
$L__BB5_6:
	add.s32 	%r22, %r43, -1;
	setp.gt.u32 	%p7, %r22, 2146435070;
	@%p7 bra 	$L__BB5_10;
	shr.u32 	%r25, %r43, 20;
	add.s32 	%r46, %r45, %r25;
	and.b32  	%r26, %r43, 1048575;
	or.b32  	%r27, %r26, 1072693248;
	mov.b64 	%fd180, {%r44, %r27};
	setp.lt.u32 	%p9, %r27, 1073127583;
	@%p9 bra 	$L__BB5_9;
	{
	.reg .b32 %temp; 
	mov.b64 	{%r28, %temp}, %fd180;
	}
	{
	.reg .b32 %temp; 
	mov.b64 	{%temp, %r29}, %fd180;
	}
	add.s32 	%r30, %r29, -1048576;
	mov.b64 	%fd180, {%r28, %r30};
	add.s32 	%r46, %r46, 1;
$L__BB5_9:
	add.f64 	%fd75, %fd180, 0dBFF0000000000000;
	add.f64 	%fd76, %fd180, 0d3FF0000000000000;
	rcp.approx.ftz.f64 	%fd77, %fd76;
	neg.f64 	%fd78, %fd76;
	fma.rn.f64 	%fd79, %fd78, %fd77, 0d3FF0000000000000;
	fma.rn.f64 	%fd80, %fd79, %fd79, %fd79;
	fma.rn.f64 	%fd81, %fd80, %fd77, %fd77;
	mul.f64 	%fd82, %fd75, %fd81;
	fma.rn.f64 	%fd83, %fd75, %fd81, %fd82;
	mul.f64 	%fd84, %fd83, %fd83;
	fma.rn.f64 	%fd85, %fd84, 0d3EB1380B3AE80F1E, 0d3ED0EE258B7A8B04;
	fma.rn.f64 	%fd86, %fd85, %fd84, 0d3EF3B2669F02676F;
	fma.rn.f64 	%fd87, %fd86, %fd84, 0d3F1745CBA9AB0956;
	fma.rn.f64 	%fd88, %fd87, %fd84, 0d3F3C71C72D1B5154;
	fma.rn.f64 	%fd89, %fd88, %fd84, 0d3F624924923BE72D;
	fma.rn.f64 	%fd90, %fd89, %fd84, 0d3F8999999999A3C4;
	fma.rn.f64 	%fd91, %fd90, %fd84, 0d3FB5555555555554;
	sub.f64 	%fd92, %fd75, %fd83;
	add.f64 	%fd93, %fd92, %fd92;
	neg.f64 	%fd94, %fd83;
	fma.rn.f64 	%fd95, %fd94, %fd75, %fd93;
	mul.f64 	%fd96, %fd81, %fd95;
	mul.f64 	%fd97, %fd84, %fd91;
	fma.rn.f64 	%fd98, %fd97, %fd83, %fd96;
	xor.b32  	%r31, %r46, -2147483648;
	mov.b32 	%r32, 1127219200;
	mov.b64 	%fd99, {%r31, %r32};
	mov.b32 	%r33, -2147483648;
	mov.b64 	%fd100, {%r33, %r32};
	sub.f64 	%fd101, %fd99, %fd100;
	fma.rn.f64 	%fd102, %fd101, 0d3FE62E42FEFA39EF, %fd83;
	fma.rn.f64 	%fd103, %fd101, 0dBFE62E42FEFA39EF, %fd102;
	sub.f64 	%fd104, %fd103, %fd83;
	sub.f64 	%fd105, %fd98, %fd104;
	fma.rn.f64 	%fd106, %fd101, 0d3C7ABC9E3B39803F, %fd105;
	add.f64 	%fd181, %fd102, %fd106;
	bra.uni 	$L__BB5_11;
$L__BB5_10:
	fma.rn.f64 	%fd74, %fd179, 0d7FF0000000000000, 0d7FF0000000000000;
	{
	.reg .b32 %temp; 
	mov.b64 	{%temp, %r23}, %fd179;
	}
	and.b32  	%r24, %r23, 2147483647;
	setp.eq.s32 	%p8, %r24, 0;
	selp.f64 	%fd181, 0dFFF0000000000000, %fd74, %p8;
$L__BB5_11:
	neg.f64 	%fd107, %fd181;
	rsqrt.approx.f64 	%fd108, %fd107;
	fma.rn.f64 	%fd109, %fd108, 0d3FE8E2101C71B0BF, 0d3FFA2013964E259C;
	fma.rn.f64 	%fd110, %fd109, %fd108, 0d3FDABFE90921BE68;
	fma.rn.f64 	%fd111, %fd110, %fd108, 0d3F97E41314DE00D4;
	fma.rn.f64 	%fd112, %fd111, %fd108, 0d3F311BD487102E94;
	add.f64 	%fd113, %fd108, 0d3FF59895C30BAA54;
	fma.rn.f64 	%fd114, %fd113, %fd108, 0d3FFAE8E5956A143F;
	fma.rn.f64 	%fd115, %fd114, %fd108, 0d3FDACCE85FF7383D;
	fma.rn.f64 	%fd116, %fd115, %fd108, 0d3F97E43B6CAC34FE;
	fma.rn.f64 	%fd117, %fd116, %fd108, 0d3F311BD08289EB12;
	mul.f64 	%fd118, %fd108, %fd117;
	div.rn.f64 	%fd182, %fd112, %fd118;
$L__BB5_12:
	setp.gt.s32 	%p10, %r1, 1072693247;
	neg.f64 	%fd119, %fd182;
	selp.f64 	%fd183, %fd119, %fd182, %p10;
$L__BB5_13:
	cvta.to.global.u64 	%rd2, %rd1;
	mul.f64 	%fd175, %fd183, 0dBCA21165F626CDD5;
	fma.rn.f64 	%fd176, %fd183, 0dBFF6A09E667F3BCC, %fd175;
	mov.f64 	%fd177, 0d0000000000000000;
	add.rn.f64 	%fd178, %fd176, %fd177;
	st.global.f64 	[%rd2], %fd178;
	ret;

}
	// .globl	_Z6_rnormPdiPKd
.visible .entry _Z6_rnormPdiPKd(
	.param .u64 .ptr .align 1 _Z6_rnormPdiPKd_param_0,
	.param .u32 _Z6_rnormPdiPKd_param_1,
	.param .u64 .ptr .align 1 _Z6_rnormPdiPKd_param_2
)
{
	.reg .pred 	%p<66>;
	.reg .b32 	%r<99>;
	.reg .b64 	%rd<28>;
	.reg .b64 	%fd<224>;

	ld.param.u64 	%rd11, [_Z6_rnormPdiPKd_param_0];
	ld.param.u32 	%r36, [_Z6_rnormPdiPKd_param_1];
	ld.param.u64 	%rd12, [_Z6_rnormPdiPKd_param_2];
	cvta.to.global.u64 	%rd1, %rd12;
	ld.global.f64 	%fd29, [%rd1];
	abs.f64 	%fd215, %fd29;
	setp.lt.s32 	%p1, %r36, 2;
	@%p1 bra 	$L__BB6_14;
	add.s32 	%r1, %r36, -1;
	add.s32 	%r38, %r36, -2;
	and.b32  	%r2, %r1, 15;
	setp.lt.u32 	%p2, %r38, 15;
	mov.b32 	%r88, 1;
	@%p2 bra 	$L__BB6_5;
	and.b32  	%r40, %r1, -16;
	neg.s32 	%r86, %r40;
	add.s64 	%rd25, %rd1, 64;
	mov.b32 	%r85, 0;
$L__BB6_3:
	.pragma "nounroll";
	ld.global.f64 	%fd31, [%rd25+-56];
	abs.f64 	%fd32, %fd31;
	max.f64 	%fd33, %fd32, %fd215;
	ld.global.f64 	%fd34, [%rd25+-48];
	abs.f64 	%fd35, %fd34;
	max.f64 	%fd36, %fd35, %fd33;
	ld.global.f64 	%fd37, [%rd25+-40];
	abs.f64 	%fd38, %fd37;
	max.f64 	%fd39, %fd38, %fd36;
	ld.global.f64 	%fd40, [%rd25+-32];
	abs.f64 	%fd41, %fd40;
	max.f64 	%fd42, %fd41, %fd39;
	ld.global.f64 	%fd43, [%rd25+-24];
	abs.f64 	%fd44, %fd43;
	max.f64 	%fd45, %fd44, %fd42;
	ld.global.f64 	%fd46, [%rd25+-16];
	abs.f64 	%fd47, %fd46;
	max.f64 	%fd48, %fd47, %fd45;
	ld.global.f64 	%fd49, [%rd25+-8];
	abs.f64 	%fd50, %fd49;
	max.f64 	%fd51, %fd50, %fd48;
	ld.global.f64 	%fd52, [%rd25];
	abs.f64 	%fd53, %fd52;
	max.f64 	%fd54, %fd53, %fd51;
	ld.global.f64 	%fd55, [%rd25+8];
	abs.f64 	%fd56, %fd55;
	max.f64 	%fd57, %fd56, %fd54;
	ld.global.f64 	%fd58, [%rd25+16];
	abs.f64 	%fd59, %fd58;
	max.f64 	%fd60, %fd59, %fd57;
	ld.global.f64 	%fd61, [%rd25+24];
	abs.f64 	%fd62, %fd61;
	max.f64 	%fd63, %fd62, %fd60;
	ld.global.f64 	%fd64, [%rd25+32];
	abs.f64 	%fd65, %fd64;
	max.f64 	%fd66, %fd65, %fd63;
	ld.global.f64 	%fd67, [%rd25+40];
	abs.f64 	%fd68, %fd67;
	max.f64 	%fd69, %fd68, %fd66;
	ld.global.f64 	%fd70, [%rd25+48];
	abs.f64 	%fd71, %fd70;
	max.f64 	%fd72, %fd71, %fd69;
	ld.global.f64 	%fd73, [%rd25+56];
	abs.f64 	%fd74, %fd73;
	max.f64 	%fd75, %fd74, %fd72;
	ld.global.f64 	%fd76, [%rd25+64];
	abs.f64 	%fd77, %fd76;
	max.f64 	%fd215, %fd77, %fd75;
	add.s32 	%r86, %r86, 16;
	add.s32 	%r85, %r85, 16;
	add.s64 	%rd25, %rd25, 128;
	setp.ne.s32 	%p3, %r86, 0;
	@%p3 bra 	$L__BB6_3;
	add.s32 	%r88, %r85, 1;
$L__BB6_5:
	setp.eq.s32 	%p4, %r2, 0;
	@%p4 bra 	$L__BB6_14;
	and.b32  	%r10, %r1, 7;
	setp.lt.u32 	%p5, %r2, 8;
	@%p5 bra 	$L__BB6_8;
	mul.wide.u32 	%rd13, %r88, 8;
	add.s64 	%rd14, %rd1, %rd13;
	ld.global.f64 	%fd79, [%rd14];
	abs.f64 	%fd80, %fd79;
	max.f64 	%fd81, %fd80, %fd215;
	ld.global.f64 	%fd82, [%rd14+8];
	abs.f64 	%fd83, %fd82;
	max.f64 	%fd84, %fd83, %fd81;
	ld.global.f64 	%fd85, [%rd14+16];
	abs.f64 	%fd86, %fd85;
	max.f64 	%fd87, %fd86, %fd84;
	ld.global.f64 	%fd88, [%rd14+24];
	abs.f64 	%fd89, %fd88;
	max.f64 	%fd90, %fd89, %fd87;
	ld.global.f64 	%fd91, [%rd14+32];
	abs.f64 	%fd92, %fd91;
	max.f64 	%fd93, %fd92, %fd90;
	ld.global.f64 	%fd94, [%rd14+40];
	abs.f64 	%fd95, %fd94;
	max.f64 	%fd96, %fd95, %fd93;
	ld.global.f64 	%fd97, [%rd14+48];
	abs.f64 	%fd98, %fd97;
	max.f64 	%fd99, %fd98, %fd96;
	ld.global.f64 	%fd100, [%rd14+56];
	abs.f64 	%fd101, %fd100;
	max.f64 	%fd215, %fd101, %fd99;
	add.s32 	%r88, %r88, 8;
$L__BB6_8:
	setp.eq.s32 	%p6, %r10, 0;
	@%p6 bra 	$L__BB6_14;
	and.b32  	%r13, %r1, 3;
	setp.lt.u32 	%p7, %r10, 4;
	@%p7 bra 	$L__BB6_11;
	mul.wide.u32 	%rd15, %r88, 8;
	add.s64 	%rd16, %rd1, %rd15;
	ld.global.f64 	%fd103, [%rd16];
	abs.f64 	%fd104, %fd103;
	max.f64 	%fd105, %fd104, %fd215;
	ld.global.f64 	%fd106, [%rd16+8];
	abs.f64 	%fd107, %fd106;
	max.f64 	%fd108, %fd107, %fd105;
	ld.global.f64 	%fd109, [%rd16+16];
	abs.f64 	%fd110, %fd109;
	max.f64 	%fd111, %fd110, %fd108;
	ld.global.f64 	%fd112, [%rd16+24];
	abs.f64 	%fd113, %fd112;
	max.f64 	%fd215, %fd113, %fd111;
	add.s32 	%r88, %r88, 4;
$L__BB6_11:
	setp.eq.s32 	%p8, %r13, 0;
	@%p8 bra 	$L__BB6_14;
	mul.wide.u32 	%rd17, %r88, 8;
	add.s64 	%rd26, %rd1, %rd17;
	neg.s32 	%r90, %r13;
$L__BB6_13:
	.pragma "nounroll";
	ld.global.f64 	%fd114, [%rd26];
	abs.f64 	%fd115, %fd114;
	max.f64 	%fd215, %fd115, %fd215;
	add.s64 	%rd26, %rd26, 8;
	add.s32 	%r90, %r90, 1;
	setp.ne.s32 	%p9, %r90, 0;
	@%p9 bra 	$L__BB6_13;
$L__BB6_14:
	{
	.reg .b32 %temp; 
	mov.b64 	{%temp, %r41}, %fd215;
	}
	and.b32  	%r42, %r41, -4194304;
	xor.b32  	%r43, %r42, 2144337920;
	mov.b32 	%r44, 0;
	mov.b64 	%fd15, {%r44, %r43};
	mul.f64 	%fd16, %fd215, %fd15;
	setp.lt.s32 	%p10, %r36, 1;
	mov.f64 	%fd223, 0d0000000000000000;
	@%p10 bra 	$L__BB6_26;
	and.b32  	%r19, %r36, 7;
	setp.lt.u32 	%p11, %r36, 8;
	mov.f64 	%fd223, 0d0000000000000000;
	mov.b32 	%r93, 0;
	mov.u32 	%r96, %r93;
	@%p11 bra 	$L__BB6_18;
	and.b32  	%r96, %r36, 2147483640;
	add.s64 	%rd27, %rd1, 32;
	mov.f64 	%fd223, 0d0000000000000000;
	mov.b32 	%r93, 0;
	mov.u32 	%r92, %r93;
$L__BB6_17:
	.pragma "nounroll";
	ld.global.f64 	%fd120, [%rd27+-32];
	abs.f64 	%fd121, %fd120;
	mul.f64 	%fd122, %fd15, %fd121;
	setp.neu.f64 	%p12, %fd122, %fd16;
	setp.ne.s32 	%p13, %r92, %r93;
	or.pred  	%p14, %p12, %p13;
	fma.rn.f64 	%fd124, %fd122, %fd122, %fd223;
	selp.f64 	%fd125, %fd124, %fd223, %p14;
	selp.u32 	%r47, 1, 0, %p14;
	add.s32 	%r48, %r93, %r47;
	ld.global.f64 	%fd126, [%rd27+-24];
	abs.f64 	%fd127, %fd126;
	mul.f64 	%fd128, %fd15, %fd127;
	setp.neu.f64 	%p15, %fd128, %fd16;
	add.s32 	%r49, %r92, 1;
	setp.ne.s32 	%p16, %r49, %r48;
	or.pred  	%p17, %p15, %p16;
	fma.rn.f64 	%fd129, %fd128, %fd128, %fd125;
	selp.f64 	%fd130, %fd129, %fd125, %p17;
	selp.u32 	%r50, 1, 0, %p17;
	add.s32 	%r51, %r48, %r50;
	ld.global.f64 	%fd131, [%rd27+-16];
	abs.f64 	%fd132, %fd131;
	mul.f64 	%fd133, %fd15, %fd132;
	setp.neu.f64 	%p19, %fd133, %fd16;
	add.s32 	%r52, %r92, 2;
	setp.ne.s32 	%p20, %r52, %r51;
	or.pred  	%p21, %p19, %p20;
	fma.rn.f64 	%fd135, %fd133, %fd133, %fd130;
	selp.f64 	%fd136, %fd135, %fd130, %p21;
	selp.u32 	%r53, 1, 0, %p21;
	add.s32 	%r54, %r51, %r53;
	ld.global.f64 	%fd137, [%rd27+-8];
	abs.f64 	%fd138, %fd137;
	mul.f64 	%fd139, %fd15, %fd138;
	setp.neu.f64 	%p22, %fd139, %fd16;
	add.s32 	%r55, %r92, 3;
	setp.ne.s32 	%p23, %r55, %r54;
	or.pred  	%p24, %p22, %p23;
	fma.rn.f64 	%fd141, %fd139, %fd139, %fd136;
	selp.f64 	%fd142, %fd141, %fd136, %p24;
	selp.u32 	%r56, 1, 0, %p24;
	add.s32 	%r57, %r54, %r56;
	ld.global.f64 	%fd143, [%rd27];
	abs.f64 	%fd144, %fd143;
	mul.f64 	%fd145, %fd15, %fd144;
	setp.neu.f64 	%p25, %fd145, %fd16;
	add.s32 	%r58, %r92, 4;
	setp.ne.s32 	%p26, %r58, %r57;
	or.pred  	%p27, %p25, %p26;
	fma.rn.f64 	%fd147, %fd145, %fd145, %fd142;
	selp.f64 	%fd148, %fd147, %fd142, %p27;
	selp.u32 	%r59, 1, 0, %p27;
	add.s32 	%r60, %r57, %r59;
	ld.global.f64 	%fd149, [%rd27+8];
	abs.f64 	%fd150, %fd149;
	mul.f64 	%fd151, %fd15, %fd150;
	setp.neu.f64 	%p28, %fd151, %fd16;
	add.s32 	%r61, %r92, 5;
	setp.ne.s32 	%p29, %r61, %r60;
	or.pred  	%p30, %p28, %p29;
	fma.rn.f64 	%fd153, %fd151, %fd151, %fd148;
	selp.f64 	%fd154, %fd153, %fd148, %p30;
	selp.u32 	%r62, 1, 0, %p30;
	add.s32 	%r63, %r60, %r62;
	ld.global.f64 	%fd155, [%rd27+16];
	abs.f64 	%fd156, %fd155;
	mul.f64 	%fd157, %fd15, %fd156;
	setp.neu.f64 	%p31, %fd157, %fd16;
	add.s32 	%r64, %r92, 6;
	setp.ne.s32 	%p32, %r64, %r63;
	or.pred  	%p33, %p31, %p32;
	fma.rn.f64 	%fd159, %fd157, %fd157, %fd154;
	selp.f64 	%fd160, %fd159, %fd154, %p33;
	selp.u32 	%r65, 1, 0, %p33;
	add.s32 	%r66, %r63, %r65;
	ld.global.f64 	%fd161, [%rd27+24];
	abs.f64 	%fd162, %fd161;
	mul.f64 	%fd163, %fd15, %fd162;
	setp.neu.f64 	%p34, %fd163, %fd16;
	add.s32 	%r67, %r92, 7;
	setp.ne.s32 	%p35, %r67, %r66;
	or.pred  	%p36, %p34, %p35;
	fma.rn.f64 	%fd164, %fd163, %fd163, %fd160;
	selp.f64 	%fd223, %fd164, %fd160, %p36;
	selp.u32 	%r68, 1, 0, %p36;
	add.s32 	%r93, %r66, %r68;
	add.s64 	%rd27, %rd27, 64;
	add.s32 	%r92, %r92, 8;
	setp.ne.s32 	%p37, %r92, %r96;
	@%p37 bra 	$L__BB6_17;
$L__BB6_18:
	setp.eq.s32 	%p38, %r19, 0;
	@%p38 bra 	$L__BB6_26;
	and.b32  	%r27, %r36, 3;
	setp.lt.u32 	%p39, %r19, 4;
	@%p39 bra 	$L__BB6_21;
	mul.wide.u32 	%rd18, %r96, 8;
	add.s64 	%rd19, %rd1, %rd18;
	ld.global.f64 	%fd166, [%rd19];
	abs.f64 	%fd167, %fd166;
	mul.f64 	%fd168, %fd15, %fd167;
	setp.neu.f64 	%p40, %fd168, %fd16;
	setp.ne.s32 	%p41, %r96, %r93;
	or.pred  	%p42, %p40, %p41;
	fma.rn.f64 	%fd170, %fd168, %fd168, %fd223;
	selp.f64 	%fd171, %fd170, %fd223, %p42;
	selp.u32 	%r70, 1, 0, %p42;
	add.s32 	%r71, %r93, %r70;
	add.s32 	%r72, %r96, 1;
	ld.global.f64 	%fd172, [%rd19+8];
	abs.f64 	%fd173, %fd172;
	mul.f64 	%fd174, %fd15, %fd173;
	setp.neu.f64 	%p43, %fd174, %fd16;
	setp.ne.s32 	%p44, %r72, %r71;
	or.pred  	%p45, %p43, %p44;
	fma.rn.f64 	%fd175, %fd174, %fd174, %fd171;
	selp.f64 	%fd176, %fd175, %fd171, %p45;
	selp.u32 	%r73, 1, 0, %p45;
	add.s32 	%r74, %r71, %r73;
	add.s32 	%r75, %r96, 2;
	ld.global.f64 	%fd177, [%rd19+16];
	abs.f64 	%fd178, %fd177;
	mul.f64 	%fd179, %fd15, %fd178;
	setp.neu.f64 	%p47, %fd179, %fd16;
	setp.ne.s32 	%p48, %r75, %r74;
	or.pred  	%p49, %p47, %p48;
	fma.rn.f64 	%fd181, %fd179, %fd179, %fd176;
	selp.f64 	%fd182, %fd181, %fd176, %p49;
	selp.u32 	%r76, 1, 0, %p49;
	add.s32 	%r77, %r74, %r76;
	add.s32 	%r78, %r96, 3;
	ld.global.f64 	%fd183, [%rd19+24];
	abs.f64 	%fd184, %fd183;
	mul.f64 	%fd185, %fd15, %fd184;
	setp.neu.f64 	%p50, %fd185, %fd16;
	setp.ne.s32 	%p51, %r78, %r77;
	or.pred  	%p52, %p50, %p51;
	fma.rn.f64 	%fd186, %fd185, %fd185, %fd182;
	selp.f64 	%fd223, %fd186, %fd182, %p52;
	selp.u32 	%r79, 1, 0, %p52;
	add.s32 	%r93, %r77, %r79;
	add.s32 	%r96, %r96, 4;
$L__BB6_21:
	setp.eq.s32 	%p53, %r27, 0;
	@%p53 bra 	$L__BB6_26;
	setp.eq.s32 	%p54, %r27, 1;
	@%p54 bra 	$L__BB6_24;
	mul.wide.u32 	%rd20, %r96, 8;
	add.s64 	%rd21, %rd1, %rd20;
	ld.global.f64 	%fd188, [%rd21];
	abs.f64 	%fd189, %fd188;
	mul.f64 	%fd190, %fd15, %fd189;
	setp.neu.f64 	%p55, %fd190, %fd16;
	setp.ne.s32 	%p56, %r96, %r93;
	or.pred  	%p57, %p55, %p56;
	fma.rn.f64 	%fd192, %fd190, %fd190, %fd223;
	selp.f64 	%fd193, %fd192, %fd223, %p57;
	selp.u32 	%r80, 1, 0, %p57;
	add.s32 	%r81, %r93, %r80;
	add.s32 	%r82, %r96, 1;
	ld.global.f64 	%fd194, [%rd21+8];
	abs.f64 	%fd195, %fd194;
	mul.f64 	%fd196, %fd15, %fd195;
	setp.neu.f64 	%p58, %fd196, %fd16;
	setp.ne.s32 	%p59, %r82, %r81;
	or.pred  	%p60, %p58, %p59;
	fma.rn.f64 	%fd197, %fd196, %fd196, %fd193;
	selp.f64 	%fd223, %fd197, %fd193, %p60;
	selp.u32 	%r83, 1, 0, %p60;
	add.s32 	%r93, %r81, %r83;
	add.s32 	%r96, %r96, 2;
$L__BB6_24:
	and.b32  	%r84, %r36, 1;
	setp.eq.b32 	%p61, %r84, 1;
	not.pred 	%p62, %p61;
	@%p62 bra 	$L__BB6_26;
	mul.wide.u32 	%rd22, %r96, 8;
	add.s64 	%rd23, %rd1, %rd22;
	ld.global.f64 	%fd198, [%rd23];
	abs.f64 	%fd199, %fd198;
	mul.f64 	%fd200, %fd15, %fd199;
	setp.neu.f64 	%p63, %fd200, %fd16;
	setp.ne.s32 	%p64, %r96, %r93;
	fma.rn.f64 	%fd201, %fd200, %fd200, %fd223;
	selp.f64 	%fd202, %fd201, %fd223, %p64;
	selp.f64 	%fd223, %fd201, %fd202, %p63;
$L__BB6_26:
	cvta.to.global.u64 	%rd24, %rd11;
	fma.rn.f64 	%fd203, %fd16, %fd16, %fd223;
	rsqrt.approx.f64 	%fd204, %fd203;
	mul.f64 	%fd205, %fd15, %fd204;
	setp.eq.f64 	%p65, %fd215, 0d7FF0000000000000;
	selp.f64 	%fd206, 0d0000000000000000, %fd205, %p65;
	st.global.f64 	[%rd24], %fd206;
	ret;

}


// ===== COMPILED SASS (sm_100) =====

	.target	sm_100

	.elftype	@"ET_EXEC"


//--------------------- .note.nv.tkinfo           --------------------------
	.section	.note.nv.tkinfo,"",@"SHT_NOTE"
	.sectionflags	@"SHF_NOTE_NV_TKINFO"
	.tkinfo
        /*0018*/ 	.word	0x00000002
        /*0030*/ 	.string	""
        /*0030*/ 	.string	"ptxas"
        /*0030*/ 	.string	"Cuda compilation tools, release 13.0, V13.0.88"
        /*0030*/ 	.string	"Build cuda_13.0.r13.0/compiler.36424714_0"
        /*0030*/ 	.string	"-arch sm_100 -m 64 "



//--------------------- .note.nv.cuinfo           --------------------------
	.section	.note.nv.cuinfo,"",@"SHT_NOTE"
	.sectionflags	@"SHF_NOTE_NV_CUINFO"
        /*0018*/ 	.short	0x0002
        /*001a*/ 	.short	0x0064
        /*001c*/ 	.short	0x0082
	.zero		2


//--------------------- .nv.info                  --------------------------
	.section	.nv.info,"",@"SHT_CUDA_INFO"
	.align	4


	//----- nvinfo : EIATTR_REGCOUNT
	.align		4
        /*0000*/ 	.byte	0x04, 0x2f
        /*0002*/ 	.short	(.L_1 - .L_0)
	.align		4
.L_0:
        /*0004*/ 	.word	index@(_Z8_erfcinvPdd)
        /*0008*/ 	.word	0x00000018


	//----- nvinfo : EIATTR_FRAME_SIZE
	.align		4
.L_1:
        /*000c*/ 	.byte	0x04, 0x11
        /*000e*/ 	.short	(.L_3 - .L_2)
	.align		4
.L_2:
        /*0010*/ 	.word	index@($__internal_5_$__cuda_sm20_drsqrt_f64_slowpath_v2)
        /*0014*/ 	.word	0x00000000


	//----- nvinfo : EIATTR_FRAME_SIZE
	.align		4
.L_3:
        /*0018*/ 	.byte	0x04, 0x11
        /*001a*/ 	.short	(.L_5 - .L_4)
	.align		4
.L_4:
        /*001c*/ 	.word	index@($__internal_4_$__cuda_sm20_div_rn_f64_full)
        /*0020*/ 	.word	0x00000000


	//----- nvinfo : EIATTR_FRAME_SIZE
	.align		4
.L_5:
        /*0024*/ 	.byte	0x04, 0x11
        /*0026*/ 	.short	(.L_7 - .L_6)
	.align		4
.L_6:
        /*0028*/ 	.word	index@(_Z8_erfcinvPdd)
        /*002c*/ 	.word	0x00000000


	//----- nvinfo : EIATTR_REGCOUNT
	.align		4
.L_7:
        /*0030*/ 	.byte	0x04, 0x2f
        /*0032*/ 	.short	(.L_9 - .L_8)
	.align		4
.L_8:
        /*0034*/ 	.word	index@(_Z7_erfinvPdd)
        /*0038*/ 	.word	0x00000012


	//----- nvinfo : EIATTR_FRAME_SIZE
	.align		4
.L_9:
        /*003c*/ 	.byte	0x04, 0x11
        /*003e*/ 	.short	(.L_11 - .L_10)
	.align		4
.L_10:
        /*0040*/ 	.word	index@($__internal_3_$__cuda_sm20_dsqrt_rn_f64_mediumpath_v1)
        /*0044*/ 	.word	0x00000000


	//----- nvinfo : EIATTR_FRAME_SIZE
	.align		4
.L_11:
        /*0048*/ 	.byte	0x04, 0x11
        /*004a*/ 	.short	(.L_13 - .L_12)
	.align		4
.L_12:
        /*004c*/ 	.word	index@(_Z7_erfinvPdd)
        /*0050*/ 	.word	0x00000000


	//----- nvinfo : EIATTR_REGCOUNT
	.align		4
.L_13:
        /*0054*/ 	.byte	0x04, 0x2f
        /*0056*/ 	.short	(.L_15 - .L_14)
	.align		4
.L_14:
        /*0058*/ 	.word	index@(_Z11setVecValuePdd)
        /*005c*/ 	.word	0x00000008


	//----- nvinfo : EIATTR_FRAME_SIZE
	.align		4
.L_15:
        /*0060*/ 	.byte	0x04, 0x11
        /*0062*/ 	.short	(.L_17 - .L_16)
	.align		4
.L_16:
        /*0064*/ 	.word	index@(_Z11setVecValuePdd)
        /*0068*/ 	.word	0x00000000


	//----- nvinfo : EIATTR_REGCOUNT
	.align		4
.L_17:
        /*006c*/ 	.byte	0x04, 0x2f
        /*006e*/ 	.short	(.L_19 - .L_18)
	.align		4
.L_18:
        /*0070*/ 	.word	index@(_Z5_normPdiPKd)
        /*0074*/ 	.word	0x0000001e


	//----- nvinfo : EIATTR_FRAME_SIZE
	.align		4
.L_19:
        /*0078*/ 	.byte	0x04, 0x11
        /*007a*/ 	.short	(.L_21 - .L_20)
	.align		4
.L_20:
        /*007c*/ 	.word	index@(_Z5_normPdiPKd)
        /*0080*/ 	.word	0x00000000


	//----- nvinfo : EIATTR_REGCOUNT
	.align		4
.L_21:
        /*0084*/ 	.byte	0x04, 0x2f
        /*0086*/ 	.short	(.L_23 - .L_22)
	.align		4
.L_22:
        /*0088*/ 	.word	index@(_Z8_normcdfPdd)
        /*008c*/ 	.word	0x0000001e


	//----- nvinfo : EIATTR_FRAME_SIZE
	.align		4
.L_23:
        /*0090*/ 	.byte	0x04, 0x11
        /*0092*/ 	.short	(.L_25 - .L_24)
	.align		4
.L_24:
        /*0094*/ 	.word	index@(_Z8_normcdfPdd)
        /*0098*/ 	.word	0x00000000


	//----- nvinfo : EIATTR_REGCOUNT
	.align		4
.L_25:
        /*009c*/ 	.byte	0x04, 0x2f
        /*009e*/ 	.short	(.L_27 - .L_26)
	.align		4
.L_26:
        /*00a0*/ 	.word	index@(_Z11_normcdfinvPdd)
        /*00a4*/ 	.word	0x0000001a


	//----- nvinfo : EIATTR_FRAME_SIZE
	.align		4
.L_27:
        /*00a8*/ 	.byte	0x04, 0x11
        /*00aa*/ 	.short	(.L_29 - .L_28)
	.align		4
.L_28:
        /*00ac*/ 	.word	index@($__internal_2_$__cuda_sm20_drsqrt_f64_slowpath_v2)
        /*00b0*/ 	.word	0x00000000


	//----- nvinfo : EIATTR_FRAME_SIZE
	.align		4
.L_29:
        /*00b4*/ 	.byte	0x04, 0x11
        /*00b6*/ 	.short	(.L_31 - .L_30)
	.align		4
.L_30:
        /*00b8*/ 	.word	index@($__internal_1_$__cuda_sm20_div_rn_f64_full)
        /*00bc*/ 	.word	0x00000000


	//----- nvinfo : EIATTR_FRAME_SIZE
	.align		4
.L_31:
        /*00c0*/ 	.byte	0x04, 0x11
        /*00c2*/ 	.short	(.L_33 - .L_32)
	.align		4
.L_32:
        /*00c4*/ 	.word	index@(_Z11_normcdfinvPdd)
        /*00c8*/ 	.word	0x00000000


	//----- nvinfo : EIATTR_REGCOUNT
	.align		4
.L_33:
        /*00cc*/ 	.byte	0x04, 0x2f
        /*00ce*/ 	.short	(.L_35 - .L_34)
	.align		4
.L_34:
        /*00d0*/ 	.word	index@(_Z6_rnormPdiPKd)
        /*00d4*/ 	.word	0x0000001e


	//----- nvinfo : EIATTR_FRAME_SIZE
	.align		4
.L_35:
        /*00d8*/ 	.byte	0x04, 0x11
        /*00da*/ 	.short	(.L_37 - .L_36)
	.align		4
.L_36:
        /*00dc*/ 	.word	index@($__internal_0_$__cuda_sm20_drsqrt_f64_slowpath_v2)
        /*00e0*/ 	.word	0x00000000


	//----- nvinfo : EIATTR_FRAME_SIZE
	.align		4
.L_37:
        /*00e4*/ 	.byte	0x04, 0x11
        /*00e6*/ 	.short	(.L_39 - .L_38)
	.align		4
.L_38:
        /*00e8*/ 	.word	index@(_Z6_rnormPdiPKd)
        /*00ec*/ 	.word	0x00000000


	//----- nvinfo : EIATTR_MIN_STACK_SIZE
	.align		4
.L_39:
        /*00f0*/ 	.byte	0x04, 0x12
        /*00f2*/ 	.short	(.L_41 - .L_40)
	.align		4
.L_40:
        /*00f4*/ 	.word	index@(_Z6_rnormPdiPKd)
        /*00f8*/ 	.word	0x00000000


	//----- nvinfo : EIATTR_MIN_STACK_SIZE
	.align		4
.L_41:
        /*00fc*/ 	.byte	0x04, 0x12
        /*00fe*/ 	.short	(.L_43 - .L_42)
	.align		4
.L_42:
        /*0100*/ 	.word	index@(_Z11_normcdfinvPdd)
        /*0104*/ 	.word	0x00000000


	//----- nvinfo : EIATTR_MIN_STACK_SIZE
	.align		4
.L_43:
        /*0108*/ 	.byte	0x04, 0x12
        /*010a*/ 	.short	(.L_45 - .L_44)
	.align		4
.L_44:
        /*010c*/ 	.word	index@(_Z8_normcdfPdd)
        /*0110*/ 	.word	0x00000000


	//----- nvinfo : EIATTR_MIN_STACK_SIZE
	.align		4
.L_45:
        /*0114*/ 	.byte	0x04, 0x12
        /*0116*/ 	.short	(.L_47 - .L_46)
	.align		4
.L_46:
        /*0118*/ 	.word	index@(_Z5_normPdiPKd)
        /*011c*/ 	.word	0x00000000


	//----- nvinfo : EIATTR_MIN_STACK_SIZE
	.align		4
.L_47:
        /*0120*/ 	.byte	0x04, 0x12
        /*0122*/ 	.short	(.L_49 - .L_48)
	.align		4
.L_48:
        /*0124*/ 	.word	index@(_Z11setVecValuePdd)
        /*0128*/ 	.word	0x00000000


	//----- nvinfo : EIATTR_MIN_STACK_SIZE
	.align		4
.L_49:
        /*012c*/ 	.byte	0x04, 0x12
        /*012e*/ 	.short	(.L_51 - .L_50)
	.align		4
.L_50:
        /*0130*/ 	.word	index@(_Z7_erfinvPdd)
        /*0134*/ 	.word	0x00000000


	//----- nvinfo : EIATTR_MIN_STACK_SIZE
	.align		4
.L_51:
        /*0138*/ 	.byte	0x04, 0x12
        /*013a*/ 	.short	(.L_53 - .L_52)
	.align		4
.L_52:
        /*013c*/ 	.word	index@(_Z8_erfcinvPdd)
        /*0140*/ 	.word	0x00000000
.L_53:


//--------------------- .nv.compat                --------------------------
	.section	.nv.compat,"",@"SHT_CUDA_COMPAT_INFO"
	.align	4
        /*0000*/ 	.byte	0x02, 0x09, 0x00, 0x00, 0x02, 0x02, 0x01, 0x00, 0x02, 0x05, 0x05, 0x00, 0x03, 0x07, 0x01, 0x01
        /*0010*/ 	.byte	0x02, 0x03, 0x00, 0x00, 0x02, 0x06, 0x01, 0x00, 0x04, 0x0b, 0x08, 0x00, 0x01, 0x00, 0x00, 0x00
        /*0020*/ 	.byte	0x00, 0x00, 0x00, 0x00


//--------------------- .nv.info._Z6_rnormPdiPKd  --------------------------
	.section	.nv.info._Z6_rnormPdiPKd,"",@"SHT_CUDA_INFO"
	.sectionflags	@""
	.align	4


	//----- nvinfo : EIATTR_CUDA_API_VERSION
	.align		4
        /*0000*/ 	.byte	0x04, 0x37
        /*0002*/ 	.short	(.L_55 - .L_54)
.L_54:
        /*0004*/ 	.word	0x00000082


	//----- nvinfo : EIATTR_KPARAM_INFO
	.align		4
.L_55:
        /*0008*/ 	.byte	0x04, 0x17
        /*000a*/ 	.short	(.L_57 - .L_56)
.L_56:
        /*000c*/ 	.word	0x00000000
        /*0010*/ 	.short	0x0002
        /*0012*/ 	.short	0x0010
        /*0014*/ 	.byte	0x00, 0xf5, 0x21, 0x00


	//----- nvinfo : EIATTR_KPARAM_INFO
	.align		4
.L_57:
        /*0018*/ 	.byte	0x04, 0x17
        /*001a*/ 	.short	(.L_59 - .L_58)
.L_58:
        /*001c*/ 	.word	0x00000000
        /*0020*/ 	.short	0x0001
        /*0022*/ 	.short	0x0008
        /*0024*/ 	.byte	0x00, 0xf0, 0x11, 0x00


	//----- nvinfo : EIATTR_KPARAM_INFO
	.align		4
.L_59:
        /*0028*/ 	.byte	0x04, 0x17
        /*002a*/ 	.short	(.L_61 - .L_60)
.L_60:
        /*002c*/ 	.word	0x00000000
        /*0030*/ 	.short	0x0000
        /*0032*/ 	.short	0x0000
        /*0034*/ 	.byte	0x00, 0xf5, 0x21, 0x00


	//----- nvinfo : EIATTR_SPARSE_MMA_MASK
	.align		4
.L_61:
        /*0038*/ 	.byte	0x03, 0x50
        /*003a*/ 	.short	0x0000


	//----- nvinfo : EIATTR_MAXREG_COUNT
	.align		4
        /*003c*/ 	.byte	0x03, 0x1b
        /*003e*/ 	.short	0x00ff


	//----- nvinfo : EIATTR_MERCURY_ISA_VERSION
	.align		4
        /*0040*/ 	.byte	0x03, 0x5f
        /*0042*/ 	.short	0x0101


	//----- nvinfo : EIATTR_VRC_CTA_INIT_COUNT
	.align		4
        /*0044*/ 	.byte	0x02, 0x4a
	.zero		1
	.zero		1


	//----- nvinfo : EIATTR_EXIT_INSTR_OFFSETS
	.align		4
        /*0048*/ 	.byte	0x04, 0x1c
        /*004a*/ 	.short	(.L_63 - .L_62)


	//   ....[0]....
.L_62:
        /*004c*/ 	.word	0x00001fe0


	//----- nvinfo : EIATTR_CRS_STACK_SIZE
	.align		4
.L_63:
        /*0050*/ 	.byte	0x04, 0x1e
        /*0052*/ 	.short	(.L_65 - .L_64)
.L_64:
        /*0054*/ 	.word	0x00000000


	//----- nvinfo : EIATTR_CBANK_PARAM_SIZE
	.align		4
.L_65:
        /*0058*/ 	.byte	0x03, 0x19
        /*005a*/ 	.short	0x0018


	//----- nvinfo : EIATTR_PARAM_CBANK
	.align		4
        /*005c*/ 	.byte	0x04, 0x0a
        /*005e*/ 	.short	(.L_67 - .L_66)
	.align		4
.L_66:
        /*0060*/ 	.word	index@(.nv.constant0._Z6_rnormPdiPKd)
        /*0064*/ 	.short	0x0380
        /*0066*/ 	.short	0x0018


	//----- nvinfo : EIATTR_SW_WAR
	.align		4
.L_67:
        /*0068*/ 	.byte	0x04, 0x36
        /*006a*/ 	.short	(.L_69 - .L_68)
.L_68:
        /*006c*/ 	.word	0x00000008
.L_69:


//--------------------- .nv.info._Z11_normcdfinvPdd --------------------------
	.section	.nv.info._Z11_normcdfinvPdd,"",@"SHT_CUDA_INFO"
	.sectionflags	@""
	.align	4


	//----- nvinfo : EIATTR_CUDA_API_VERSION
	.align		4
        /*0000*/ 	.byte	0x04, 0x37
        /*0002*/ 	.short	(.L_71 - .L_70)
.L_70:
        /*0004*/ 	.word	0x00000082


	//----- nvinfo : EIATTR_KPARAM_INFO
	.align		4
.L_71:
        /*0008*/ 	.byte	0x04, 0x17
        /*000a*/ 	.short	(.L_73 - .L_72)
.L_72:
        /*000c*/ 	.word	0x00000000
        /*0010*/ 	.short	0x0001
        /*0012*/ 	.short	0x0008
        /*0014*/ 	.byte	0x00, 0xf0, 0x21, 0x00


	//----- nvinfo : EIATTR_KPARAM_INFO
	.align		4
.L_73:
        /*0018*/ 	.byte	0x04, 0x17
        /*001a*/ 	.short	(.L_75 - .L_74)
.L_74:
        /*001c*/ 	.word	0x00000000
        /*0020*/ 	.short	0x0000
        /*0022*/ 	.short	0x0000
        /*0024*/ 	.byte	0x00, 0xf5, 0x21, 0x00


	//----- nvinfo : EIATTR_SPARSE_MMA_MASK
	.align		4
.L_75:
        /*0028*/ 	.byte	0x03, 0x50
        /*002a*/ 	.short	0x0000


	//----- nvinfo : EIATTR_MAXREG_COUNT
	.align		4
        /*002c*/ 	.byte	0x03, 0x1b
        /*002e*/ 	.short	0x00ff


	//----- nvinfo : EIATTR_MERCURY_ISA_VERSION
	.align		4
        /*0030*/ 	.byte	0x03, 0x5f
        /*0032*/ 	.short	0x0101


	//----- nvinfo : EIATTR_VRC_CTA_INIT_COUNT
	.align		4
        /*0034*/ 	.byte	0x02, 0x4a
	.zero		1
	.zero		1


	//----- nvinfo : EIATTR_EXIT_INSTR_OFFSETS
	.align		4
        /*0038*/ 	.byte	0x04, 0x1c
        /*003a*/ 	.short	(.L_77 - .L_76)


	//   ....[0]....
.L_76:
        /*003c*/ 	.word	0x00001b70


	//----- nvinfo : EIATTR_CRS_STACK_SIZE
	.align		4
.L_77:
        /*0040*/ 	.byte	0x04, 0x1e
        /*0042*/ 	.short	(.L_79 - .L_78)
.L_78:
        /*0044*/ 	.word	0x00000000


	//----- nvinfo : EIATTR_CBANK_PARAM_SIZE
	.align		4
.L_79:
        /*0048*/ 	.byte	0x03, 0x19
        /*004a*/ 	.short	0x0010


	//----- nvinfo : EIATTR_PARAM_CBANK
	.align		4
        /*004c*/ 	.byte	0x04, 0x0a
        /*004e*/ 	.short	(.L_81 - .L_80)
	.align		4
.L_80:
        /*0050*/ 	.word	index@(.nv.constant0._Z11_normcdfinvPdd)
        /*0054*/ 	.short	0x0380
        /*0056*/ 	.short	0x0010


	//----- nvinfo : EIATTR_SW_WAR
	.align		4
.L_81:
        /*0058*/ 	.byte	0x04, 0x36
        /*005a*/ 	.short	(.L_83 - .L_82)
.L_82:
        /*005c*/ 	.word	0x00000008
.L_83:


//--------------------- .nv.info._Z8_normcdfPdd   --------------------------
	.section	.nv.info._Z8_normcdfPdd,"",@"SHT_CUDA_INFO"
	.sectionflags	@""
	.align	4


	//----- nvinfo : EIATTR_CUDA_API_VERSION
	.align		4
        /*0000*/ 	.byte	0x04, 0x37
        /*0002*/ 	.short	(.L_85 - .L_84)
.L_84:
        /*0004*/ 	.word	0x00000082


	//----- nvinfo : EIATTR_KPARAM_INFO
	.align		4
.L_85:
        /*0008*/ 	.byte	0x04, 0x17
        /*000a*/ 	.short	(.L_87 - .L_86)
.L_86:
        /*000c*/ 	.word	0x00000000
        /*0010*/ 	.short	0x0001
        /*0012*/ 	.short	0x0008
        /*0014*/ 	.byte	0x00, 0xf0, 0x21, 0x00


	//----- nvinfo : EIATTR_KPARAM_INFO
	.align		4
.L_87:
        /*0018*/ 	.byte	0x04, 0x17
        /*001a*/ 	.short	(.L_89 - .L_88)
.L_88:
        /*001c*/ 	.word	0x00000000
        /*0020*/ 	.short	0x0000
        /*0022*/ 	.short	0x0000
        /*0024*/ 	.byte	0x00, 0xf5, 0x21, 0x00


	//----- nvinfo : EIATTR_SPARSE_MMA_MASK
	.align		4
.L_89:
        /*0028*/ 	.byte	0x03, 0x50
        /*002a*/ 	.short	0x0000


	//----- nvinfo : EIATTR_MAXREG_COUNT
	.align		4
        /*002c*/ 	.byte	0x03, 0x1b
        /*002e*/ 	.short	0x00ff


	//----- nvinfo : EIATTR_MERCURY_ISA_VERSION
	.align		4
        /*0030*/ 	.byte	0x03, 0x5f
        /*0032*/ 	.short	0x0101


	//----- nvinfo : EIATTR_VRC_CTA_INIT_COUNT
	.align		4
        /*0034*/ 	.byte	0x02, 0x4a
	.zero		1
	.zero		1


	//----- nvinfo : EIATTR_EXIT_INSTR_OFFSETS
	.align		4
        /*0038*/ 	.byte	0x04, 0x1c
        /*003a*/ 	.short	(.L_91 - .L_90)


	//   ....[0]....
.L_90:
        /*003c*/ 	.word	0x00000c00


	//----- nvinfo : EIATTR_CBANK_PARAM_SIZE
	.align		4
.L_91:
        /*0040*/ 	.byte	0x03, 0x19
        /*0042*/ 	.short	0x0010


	//----- nvinfo : EIATTR_PARAM_CBANK
	.align		4
        /*0044*/ 	.byte	0x04, 0x0a
        /*0046*/ 	.short	(.L_93 - .L_92)
	.align		4
.L_92:
        /*0048*/ 	.word	index@(.nv.constant0._Z8_normcdfPdd)
        /*004c*/ 	.short	0x0380
        /*004e*/ 	.short	0x0010


	//----- nvinfo : EIATTR_SW_WAR
	.align		4
.L_93:
        /*0050*/ 	.byte	0x04, 0x36
        /*0052*/ 	.short	(.L_95 - .L_94)
.L_94:
        /*0054*/ 	.word	0x00000008
.L_95:


//--------------------- .nv.info._Z5_normPdiPKd   --------------------------
	.section	.nv.info._Z5_normPdiPKd,"",@"SHT_CUDA_INFO"
	.sectionflags	@""
	.align	4


	//----- nvinfo : EIATTR_CUDA_API_VERSION
	.align		4
        /*0000*/ 	.byte	0x04, 0x37
        /*0002*/ 	.short	(.L_97 - .L_96)
.L_96:
        /*0004*/ 	.word	0x00000082


	//----- nvinfo : EIATTR_KPARAM_INFO
	.align		4
.L_97:
        /*0008*/ 	.byte	0x04, 0x17
        /*000a*/ 	.short	(.L_99 - .L_98)
.L_98:
        /*000c*/ 	.word	0x00000000
        /*0010*/ 	.short	0x0002
        /*0012*/ 	.short	0x0010
        /*0014*/ 	.byte	0x00, 0xf5, 0x21, 0x00


	//----- nvinfo : EIATTR_KPARAM_INFO
	.align		4
.L_99:
        /*0018*/ 	.byte	0x04, 0x17
        /*001a*/ 	.short	(.L_101 - .L_100)
.L_100:
        /*001c*/ 	.word	0x00000000
        /*0020*/ 	.short	0x0001
        /*0022*/ 	.short	0x0008
        /*0024*/ 	.byte	0x00, 0xf0, 0x11, 0x00


	//----- nvinfo : EIATTR_KPARAM_INFO
	.align		4
.L_101:
        /*0028*/ 	.byte	0x04, 0x17
        /*002a*/ 	.short	(.L_103 - .L_102)
.L_102:
        /*002c*/ 	.word	0x00000000
        /*0030*/ 	.short	0x0000
        /*0032*/ 	.short	0x0000
        /*0034*/ 	.byte	0x00, 0xf5, 0x21, 0x00


	//----- nvinfo : EIATTR_SPARSE_MMA_MASK
	.align		4
.L_103:
        /*0038*/ 	.byte	0x03, 0x50
        /*003a*/ 	.short	0x0000


	//----- nvinfo : EIATTR_MAXREG_COUNT
	.align		4
        /*003c*/ 	.byte	0x03, 0x1b
        /*003e*/ 	.short	0x00ff


	//----- nvinfo : EIATTR_MERCURY_ISA_VERSION
	.align		4
        /*0040*/ 	.byte	0x03, 0x5f
        /*0042*/ 	.short	0x0101


	//----- nvinfo : EIATTR_VRC_CTA_INIT_COUNT
	.align		4
        /*0044*/ 	.byte	0x02, 0x4a
	.zero		1
	.zero		1


	//----- nvinfo : EIATTR_EXIT_INSTR_OFFSETS
	.align		4
        /*0048*/ 	.byte	0x04, 0x1c
        /*004a*/ 	.short	(.L_105 - .L_104)


	//   ....[0]....
.L_104:
        /*004c*/ 	.word	0x00002070


	//----- nvinfo : EIATTR_CBANK_PARAM_SIZE
	.align		4
.L_105:
        /*0050*/ 	.byte	0x03, 0x19
        /*0052*/ 	.short	0x0018


	//----- nvinfo : EIATTR_PARAM_CBANK
	.align		4
        /*0054*/ 	.byte	0x04, 0x0a
        /*0056*/ 	.short	(.L_107 - .L_106)
	.align		4
.L_106:
        /*0058*/ 	.word	index@(.nv.constant0._Z5_normPdiPKd)
        /*005c*/ 	.short	0x0380
        /*005e*/ 	.short	0x0018


	//----- nvinfo : EIATTR_SW_WAR
	.align		4
.L_107:
        /*0060*/ 	.byte	0x04, 0x36
        /*0062*/ 	.short	(.L_109 - .L_108)
.L_108:
        /*0064*/ 	.word	0x00000008
.L_109:


//--------------------- .nv.info._Z11setVecValuePdd --------------------------
	.section	.nv.info._Z11setVecValuePdd,"",@"SHT_CUDA_INFO"
	.sectionflags	@""
	.align	4


	//----- nvinfo : EIATTR_CUDA_API_VERSION
	.align		4
        /*0000*/ 	.byte	0x04, 0x37
        /*0002*/ 	.short	(.L_111 - .L_110)
.L_110:
        /*0004*/ 	.word	0x00000082


	//----- nvinfo : EIATTR_KPARAM_INFO
	.align		4
.L_111:
        /*0008*/ 	.byte	0x04, 0x17
        /*000a*/ 	.short	(.L_113 - .L_112)
.L_112:
        /*000c*/ 	.word	0x00000000
        /*0010*/ 	.short	0x0001
        /*0012*/ 	.short	0x0008
        /*0014*/ 	.byte	0x00, 0xf0, 0x21, 0x00


	//----- nvinfo : EIATTR_KPARAM_INFO
	.align		4
.L_113:
        /*0018*/ 	.byte	0x04, 0x17
        /*001a*/ 	.short	(.L_115 - .L_114)
.L_114:
        /*001c*/ 	.word	0x00000000
        /*0020*/ 	.short	0x0000
        /*0022*/ 	.short	0x0000
        /*0024*/ 	.byte	0x00, 0xf5, 0x21, 0x00


	//----- nvinfo : EIATTR_SPARSE_MMA_MASK
	.align		4
.L_115:
        /*0028*/ 	.byte	0x03, 0x50
        /*002a*/ 	.short	0x0000


	//----- nvinfo : EIATTR_MAXREG_COUNT
	.align		4
        /*002c*/ 	.byte	0x03, 0x1b
        /*002e*/ 	.short	0x00ff


	//----- nvinfo : EIATTR_MERCURY_ISA_VERSION
	.align		4
        /*0030*/ 	.byte	0x03, 0x5f
        /*0032*/ 	.short	0x0101


	//----- nvinfo : EIATTR_VRC_CTA_INIT_COUNT
	.align		4
        /*0034*/ 	.byte	0x02, 0x4a
	.zero		1
	.zero		1


	//----- nvinfo : EIATTR_EXIT_INSTR_OFFSETS
	.align		4
        /*0038*/ 	.byte	0x04, 0x1c
        /*003a*/ 	.short	(.L_117 - .L_116)


	//   ....[0]....
.L_116:
        /*003c*/ 	.word	0x00000050


	//----- nvinfo : EIATTR_CBANK_PARAM_SIZE
	.align		4
.L_117:
        /*0040*/ 	.byte	0x03, 0x19
        /*0042*/ 	.short	0x0010


	//----- nvinfo : EIATTR_PARAM_CBANK
	.align		4
        /*0044*/ 	.byte	0x04, 0x0a
        /*0046*/ 	.short	(.L_119 - .L_118)
	.align		4
.L_118:
        /*0048*/ 	.word	index@(.nv.constant0._Z11setVecValuePdd)
        /*004c*/ 	.short	0x0380
        /*004e*/ 	.short	0x0010


	//----- nvinfo : EIATTR_SW_WAR
	.align		4
.L_119:
        /*0050*/ 	.byte	0x04, 0x36
        /*0052*/ 	.short	(.L_121 - .L_120)
.L_120:
        /*0054*/ 	.word	0x00000008
.L_121:


//--------------------- .nv.info._Z7_erfinvPdd    --------------------------
	.section	.nv.info._Z7_erfinvPdd,"",@"SHT_CUDA_INFO"
	.sectionflags	@""
	.align	4


	//----- nvinfo : EIATTR_CUDA_API_VERSION
	.align		4
        /*0000*/ 	.byte	0x04, 0x37
        /*0002*/ 	.short	(.L_123 - .L_122)
.L_122:
        /*0004*/ 	.word	0x00000082


	//----- nvinfo : EIATTR_KPARAM_INFO
	.align		4
.L_123:
        /*0008*/ 	.byte	0x04, 0x17
        /*000a*/ 	.short	(.L_125 - .L_124)
.L_124:
        /*000c*/ 	.word	0x00000000
        /*0010*/ 	.short	0x0001
        /*0012*/ 	.short	0x0008
        /*0014*/ 	.byte	0x00, 0xf0, 0x21, 0x00


	//----- nvinfo : EIATTR_KPARAM_INFO
	.align		4
.L_125:
        /*0018*/ 	.byte	0x04, 0x17
        /*001a*/ 	.short	(.L_127 - .L_126)
.L_126:
        /*001c*/ 	.word	0x00000000
        /*0020*/ 	.short	0x0000
        /*0022*/ 	.short	0x0000
        /*0024*/ 	.byte	0x00, 0xf5, 0x21, 0x00


	//----- nvinfo : EIATTR_SPARSE_MMA_MASK
	.align		4
.L_127:
        /*0028*/ 	.byte	0x03, 0x50
        /*002a*/ 	.short	0x0000


	//----- nvinfo : EIATTR_MAXREG_COUNT
	.align		4
        /*002c*/ 	.byte	0x03, 0x1b
        /*002e*/ 	.short	0x00ff


	//----- nvinfo : EIATTR_MERCURY_ISA_VERSION
	.align		4
        /*0030*/ 	.byte	0x03, 0x5f
        /*0032*/ 	.short	0x0101


	//----- nvinfo : EIATTR_VRC_CTA_INIT_COUNT
	.align		4
        /*0034*/ 	.byte	0x02, 0x4a
	.zero		1
	.zero		1


	//----- nvinfo : EIATTR_EXIT_INSTR_OFFSETS
	.align		4
        /*0038*/ 	.byte	0x04, 0x1c
        /*003a*/ 	.short	(.L_129 - .L_128)


	//   ....[0]....
.L_128:
        /*003c*/ 	.word	0x00001160


	//----- nvinfo : EIATTR_CRS_STACK_SIZE
	.align		4
.L_129:
        /*0040*/ 	.byte	0x04, 0x1e
        /*0042*/ 	.short	(.L_131 - .L_130)
.L_130:
        /*0044*/ 	.word	0x00000000


	//----- nvinfo : EIATTR_CBANK_PARAM_SIZE
	.align		4
.L_131:
        /*0048*/ 	.byte	0x03, 0x19
        /*004a*/ 	.short	0x0010


	//----- nvinfo : EIATTR_PARAM_CBANK
	.align		4
        /*004c*/ 	.byte	0x04, 0x0a
        /*004e*/ 	.short	(.L_133 - .L_132)
	.align		4
.L_132:
        /*0050*/ 	.word	index@(.nv.constant0._Z7_erfinvPdd)
        /*0054*/ 	.short	0x0380
        /*0056*/ 	.short	0x0010


	//----- nvinfo : EIATTR_SW_WAR
	.align		4
.L_133:
        /*0058*/ 	.byte	0x04, 0x36
        /*005a*/ 	.short	(.L_135 - .L_134)
.L_134:
        /*005c*/ 	.word	0x00000008
.L_135:


//--------------------- .nv.info._Z8_erfcinvPdd   --------------------------
	.section	.nv.info._Z8_erfcinvPdd,"",@"SHT_CUDA_INFO"
	.sectionflags	@""
	.align	4


	//----- nvinfo : EIATTR_CUDA_API_VERSION
	.align		4
        /*0000*/ 	.byte	0x04, 0x37
        /*0002*/ 	.short	(.L_137 - .L_136)
.L_136:
        /*0004*/ 	.word	0x00000082


	//----- nvinfo : EIATTR_KPARAM_INFO
	.align		4
.L_137:
        /*0008*/ 	.byte	0x04, 0x17
        /*000a*/ 	.short	(.L_139 - .L_138)
.L_138:
        /*000c*/ 	.word	0x00000000
        /*0010*/ 	.short	0x0001
        /*0012*/ 	.short	0x0008
        /*0014*/ 	.byte	0x00, 0xf0, 0x21, 0x00


	//----- nvinfo : EIATTR_KPARAM_INFO
	.align		4
.L_139:
        /*0018*/ 	.byte	0x04, 0x17
        /*001a*/ 	.short	(.L_141 - .L_140)
.L_140:
        /*001c*/ 	.word	0x00000000
        /*0020*/ 	.short	0x0000
        /*0022*/ 	.short	0x0000
        /*0024*/ 	.byte	0x00, 0xf5, 0x21, 0x00


	//----- nvinfo : EIATTR_SPARSE_MMA_MASK
	.align		4
.L_141:
        /*0028*/ 	.byte	0x03, 0x50
        /*002a*/ 	.short	0x0000


	//----- nvinfo : EIATTR_MAXREG_COUNT
	.align		4
        /*002c*/ 	.byte	0x03, 0x1b
        /*002e*/ 	.short	0x00ff


	//----- nvinfo : EIATTR_MERCURY_ISA_VERSION
	.align		4
        /*0030*/ 	.byte	0x03, 0x5f
        /*0032*/ 	.short	0x0101


	//----- nvinfo : EIATTR_VRC_CTA_INIT_COUNT
	.align		4
        /*0034*/ 	.byte	0x02, 0x4a
	.zero		1
	.zero		1


	//----- nvinfo : EIATTR_EXIT_INSTR_OFFSETS
	.align		4
        /*0038*/ 	.byte	0x04, 0x1c
        /*003a*/ 	.short	(.L_143 - .L_142)


	//   ....[0]....
.L_142:
        /*003c*/ 	.word	0x00001b10


	//----- nvinfo : EIATTR_CRS_STACK_SIZE
	.align		4
.L_143:
        /*0040*/ 	.byte	0x04, 0x1e
        /*0042*/ 	.short	(.L_145 - .L_144)
.L_144:
        /*0044*/ 	.word	0x00000000


	//----- nvinfo : EIATTR_CBANK_PARAM_SIZE
	.align		4
.L_145:
        /*0048*/ 	.byte	0x03, 0x19
        /*004a*/ 	.short	0x0010


	//----- nvinfo : EIATTR_PARAM_CBANK
	.align		4
        /*004c*/ 	.byte	0x04, 0x0a
        /*004e*/ 	.short	(.L_147 - .L_146)
	.align		4
.L_146:
        /*0050*/ 	.word	index@(.nv.constant0._Z8_erfcinvPdd)
        /*0054*/ 	.short	0x0380
        /*0056*/ 	.short	0x0010


	//----- nvinfo : EIATTR_SW_WAR
	.align		4
.L_147:
        /*0058*/ 	.byte	0x04, 0x36
        /*005a*/ 	.short	(.L_149 - .L_148)
.L_148:
        /*005c*/ 	.word	0x00000008
.L_149:


//--------------------- .nv.callgraph             --------------------------
	.section	.nv.callgraph,"",@"SHT_CUDA_CALLGRAPH"
	.align	4
	.sectionentsize	8
	.align		4
        /*0000*/ 	.word	0x00000000
	.align		4
        /*0004*/ 	.word	0xffffffff
	.align		4
        /*0008*/ 	.word	0x00000000
	.align		4
        /*000c*/ 	.word	0xfffffffe
	.align		4
        /*0010*/ 	.word	0x00000000
	.align		4
        /*0014*/ 	.word	0xfffffffd
	.align		4
        /*0018*/ 	.word	0x00000000
	.align		4
        /*001c*/ 	.word	0xfffffffc


//--------------------- .text._Z6_rnormPdiPKd     --------------------------
	.section	.text._Z6_rnormPdiPKd,"ax",@progbits
	.align	128
        .global         _Z6_rnormPdiPKd
        .type           _Z6_rnormPdiPKd,@function
        .size           _Z6_rnormPdiPKd,(.L_x_73 - _Z6_rnormPdiPKd)
        .other          _Z6_rnormPdiPKd,@"STO_CUDA_ENTRY STV_DEFAULT"
_Z6_rnormPdiPKd:
.text._Z6_rnormPdiPKd:
[----:B------:R-:W-:Y:S08]  /*0000*/  LDC R1, c[0x0][0x37c] ;  /* 0x0000df00ff017b82 */ /* 0x000ff00000000800 */
[----:B------:R-:W0:Y:S01]  /*0010*/  LDC.64 R4, c[0x0][0x390] ;  /* 0x0000e400ff047b82 */ /* 0x000e220000000a00 */
[----:B------:R-:W0:Y:S01]  /*0020*/  LDCU.64 UR10, c[0x0][0x358] ;  /* 0x00006b00ff0a77ac */ /* 0x000e220008000a00 */
[----:B------:R-:W1:Y:S01]  /*0030*/  LDCU UR8, c[0x0][0x388] ;  /* 0x00007100ff0877ac */ /* 0x000e620008000800 */
[----:B0-----:R-:W2:Y:S01]  /*0040*/  LDG.E.64 R4, desc[UR10][R4.64] ;  /* 0x0000000a04047981 */ /* 0x001ea2000c1e1b00 */
[----:B-1----:R-:W-:Y:S01]  /*0050*/  UISETP.GE.AND UP0, UPT, UR8, 0x2, UPT ;  /* 0x000000020800788c */ /* 0x002fe2000bf06270 */
[----:B--2---:R-:W-:-:S08]  /*0060*/  DADD R2, -RZ, |R4| ;  /* 0x00000000ff027229 */ /* 0x004fd00000000504 */
[----:B------:R-:W-:Y:S05]  /*0070*/  BRA.U !UP0, `(.L_x_0) ;  /* 0x0000001108747547 */ /* 0x000fea000b800000 */
[----:B------:R-:W-:Y:S01]  /*0080*/  UIADD3 UR5, UPT, UPT, UR8, -0x2, URZ ;  /* 0xfffffffe08057890 */ /* 0x000fe2000fffe0ff */
[----:B------:R-:W-:Y:S01]  /*0090*/  IMAD.MOV.U32 R0, RZ, RZ, 0x1 ;  /* 0x00000001ff007424 */ /* 0x000fe200078e00ff */
[----:B------:R-:W-:Y:S02]  /*00a0*/  UIADD3 UR4, UPT, UPT, UR8, -0x1, URZ ;  /* 0xffffffff08047890 */ /* 0x000fe4000fffe0ff */
[----:B------:R-:W-:Y:S02]  /*00b0*/  UISETP.GE.U32.AND UP0, UPT, UR5, 0xf, UPT ;  /* 0x0000000f0500788c */ /* 0x000fe4000bf06070 */
[----:B------:R-:W-:-:S07]  /*00c0*/  ULOP3.LUT UR9, UR4, 0xf, URZ, 0xc0, !UPT ;  /* 0x0000000f04097892 */ /* 0x000fce000f8ec0ff */
[----:B------:R-:W-:Y:S05]  /*00d0*/  BRA.U !UP0, `(.L_x_1) ;  /* 0x0000000908407547 */ /* 0x000fea000b800000 */
[----:B------:R-:W0:Y:S01]  /*00e0*/  LDCU.64 UR6, c[0x0][0x390] ;  /* 0x00007200ff0677ac */ /* 0x000e220008000a00 */
[----:B------:R-:W-:Y:S01]  /*00f0*/  IMAD.MOV.U32 R0, RZ, RZ, RZ ;  /* 0x000000ffff007224 */ /* 0x000fe200078e00ff */
[----:B------:R-:W-:-:S04]  /*0100*/  ULOP3.LUT UR5, UR4, 0xfffffff0, URZ, 0xc0, !UPT ;  /* 0xfffffff004057892 */ /* 0x000fc8000f8ec0ff */
[----:B------:R-:W-:Y:S02]  /*0110*/  UIADD3 UR5, UPT, UPT, -UR5, URZ, URZ ;  /* 0x000000ff05057290 */ /* 0x000fe4000fffe1ff */
[----:B0-----:R-:W-:-:S04]  /*0120*/  UIADD3 UR6, UP0, UPT, UR6, 0x40, URZ ;  /* 0x0000004006067890 */ /* 0x001fc8000ff1e0ff */
[----:B------:R-:W-:Y:S02]  /*0130*/  UIADD3.X UR7, UPT, UPT, URZ, UR7, URZ, UP0, !UPT ;  /* 0x00000007ff077290 */ /* 0x000fe400087fe4ff */
[----:B------:R-:W-:-:S04]  /*0140*/  IMAD.U32 R4, RZ, RZ, UR6 ;  /* 0x00000006ff047e24 */ /* 0x000fc8000f8e00ff */
[----:B------:R-:W-:-:S07]  /*0150*/  IMAD.U32 R5, RZ, RZ, UR7 ;  /* 0x00000007ff057e24 */ /* 0x000fce000f8e00ff */
.L_x_2:
[----:B------:R-:W2:Y:S04]  /*0160*/  LDG.E.64 R18, desc[UR10][R4.64+-0x38] ;  /* 0xffffc80a04127981 */ /* 0x000ea8000c1e1b00 */
[----:B------:R-:W3:Y:S04]  /*0170*/  LDG.E.64 R24, desc[UR10][R4.64+-0x30] ;  /* 0xffffd00a04187981 */ /* 0x000ee8000c1e1b00 */
[----:B------:R-:W4:Y:S04]  /*0180*/  LDG.E.64 R22, desc[UR10][R4.64+-0x28] ;  /* 0xffffd80a04167981 */ /* 0x000f28000c1e1b00 */
[----:B------:R-:W5:Y:S04]  /*0190*/  LDG.E.64 R20, desc[UR10][R4.64+-0x20] ;  /* 0xffffe00a04147981 */ /* 0x000f68000c1e1b00 */
[----:B------:R-:W5:Y:S04]  /*01a0*/  LDG.E.64 R8, desc[UR10][R4.64+-0x18] ;  /* 0xffffe80a04087981 */ /* 0x000f68000c1e1b00 */
[----:B------:R-:W5:Y:S04]  /*01b0*/  LDG.E.64 R6, desc[UR10][R4.64+-0x10] ;  /* 0xfffff00a04067981 */ /* 0x000f68000c1e1b00 */
[----:B------:R-:W5:Y:S04]  /*01c0*/  LDG.E.64 R16, desc[UR10][R4.64+-0x8] ;  /* 0xfffff80a04107981 */ /* 0x000f68000c1e1b00 */
[----:B------:R-:W5:Y:S04]  /*01d0*/  LDG.E.64 R14, desc[UR10][R4.64] ;  /* 0x0000000a040e7981 */ /* 0x000f68000c1e1b00 */
[----:B------:R-:W5:Y:S04]  /*01e0*/  LDG.E.64 R12, desc[UR10][R4.64+0x8] ;  /* 0x0000080a040c7981 */ /* 0x000f68000c1e1b00 */
[----:B------:R-:W5:Y:S01]  /*01f0*/  LDG.E.64 R10, desc[UR10][R4.64+0x10] ;  /* 0x0000100a040a7981 */ /* 0x000f62000c1e1b00 */
[----:B------:R-:W-:-:S02]  /*0200*/  IMAD.MOV.U32 R26, RZ, RZ, R3 ;  /* 0x000000ffff1a7224 */ /* 0x000fc400078e0003 */
[----:B------:R-:W-:Y:S01]  /*0210*/  IMAD.MOV.U32 R27, RZ, RZ, R2 ;  /* 0x000000ffff1b7224 */ /* 0x000fe200078e0002 */
[----:B--2---:R-:W-:Y:S01]  /*0220*/  DSETP.MAX.AND P0, P1, |R18|, R2, PT ;  /* 0x000000021200722a */ /* 0x004fe2000390f200 */
[----:B------:R-:W-:Y:S02]  /*0230*/  IMAD.MOV.U32 R2, RZ, RZ, R18 ;  /* 0x000000ffff027224 */ /* 0x000fe400078e0012 */
[----:B------:R-:W-:Y:S02]  /*0240*/  IMAD.MOV.U32 R3, RZ, RZ, R19 ;  /* 0x000000ffff037224 */ /* 0x000fe400078e0013 */
[----:B------:R-:W2:Y:S01]  /*0250*/  LDG.E.64 R18, desc[UR10][R4.64+0x18] ;  /* 0x0000180a04127981 */ /* 0x000ea2000c1e1b00 */
[----:B------:R-:W-:Y:S02]  /*0260*/  SEL R2, R2, R27, P0 ;  /* 0x0000001b02027207 */ /* 0x000fe40000000000 */
[----:B------:R-:W-:-:S06]  /*0270*/  FSEL R3, |R3|, R26, P0 ;  /* 0x0000001a03037208 */ /* 0x000fcc0000000200 */
[----:B------:R-:W-:Y:S01]  /*0280*/  @P1 LOP3.LUT R3, R26, 0x80000, RZ, 0xfc, !PT ;  /* 0x000800001a031812 */ /* 0x000fe200078efcff */
[----:B------:R-:W-:-:S05]  /*0290*/  IMAD.MOV.U32 R27, RZ, RZ, R2 ;  /* 0x000000ffff1b7224 */ /* 0x000fca00078e0002 */
[----:B---3--:R-:W-:Y:S01]  /*02a0*/  DSETP.MAX.AND P0, P1, R2, |R24|, PT ;  /* 0x400000180200722a */ /* 0x008fe2000390f000 */
[----:B------:R-:W-:Y:S02]  /*02b0*/  IMAD.MOV.U32 R2, RZ, RZ, R24 ;  /* 0x000000ffff027224 */ /* 0x000fe400078e0018 */
[----:B------:R-:W-:-:S03]  /*02c0*/  IMAD.MOV.U32 R26, RZ, RZ, R3 ;  /* 0x000000ffff1a7224 */ /* 0x000fc600078e0003 */
[----:B------:R-:W-:Y:S02]  /*02d0*/  SEL R24, R27, R2, P0 ;  /* 0x000000021b187207 */ /* 0x000fe40000000000 */
[----:B------:R-:W3:Y:S01]  /*02e0*/  LDG.E.64 R2, desc[UR10][R4.64+0x20] ;  /* 0x0000200a04027981 */ /* 0x000ee2000c1e1b00 */
[----:B------:R-:W-:-:S05]  /*02f0*/  FSEL R27, R26, |R25|, P0 ;  /* 0x400000191a1b7208 */ /* 0x000fca0000000000 */
[----:B------:R-:W-:-:S05]  /*0300*/  @P1 LOP3.LUT R27, R25, 0x80000, RZ, 0xfc, !PT ;  /* 0x00080000191b1812 */ /* 0x000fca00078efcff */
[----:B------:R-:W-:Y:S02]  /*0310*/  IMAD.MOV.U32 R25, RZ, RZ, R27 ;  /* 0x000000ffff197224 */ /* 0x000fe400078e001b */
[----:B------:R-:W-:Y:S02]  /*0320*/  IMAD.MOV.U32 R27, RZ, RZ, R24 ;  /* 0x000000ffff1b7224 */ /* 0x000fe400078e0018 */
[----:B----4-:R-:W-:Y:S02]  /*0330*/  IMAD.MOV.U32 R26, RZ, RZ, R23 ;  /* 0x000000ffff1a7224 */ /* 0x010fe400078e0017 */
[----:B------:R-:W-:Y:S01]  /*0340*/  DSETP.MAX.AND P0, P1, R24, |R22|, PT ;  /* 0x400000161800722a */ /* 0x000fe2000390f000 */
[----:B------:R-:W-:Y:S02]  /*0350*/  IMAD.MOV.U32 R24, RZ, RZ, R22 ;  /* 0x000000ffff187224 */ /* 0x000fe400078e0016 */
[----:B------:R-:W4:Y:S03]  /*0360*/  LDG.E.64 R22, desc[UR10][R4.64+0x28] ;  /* 0x0000280a04167981 */ /* 0x000f26000c1e1b00 */
[----:B------:R-:W-:-:S02]  /*0370*/  FSEL R25, R25, |R26|, P0 ;  /* 0x4000001a19197208 */ /* 0x000fc40000000000 */
[----:B------:R-:W-:-:S06]  /*0380*/  SEL R24, R27, R24, P0 ;  /* 0x000000181b187207 */ /* 0x000fcc0000000000 */
[----:B------:R-:W-:Y:S01]  /*0390*/  @P1 LOP3.LUT R25, R26, 0x80000, RZ, 0xfc, !PT ;  /* 0x000800001a191812 */ /* 0x000fe200078efcff */
[----:B------:R-:W-:Y:S02]  /*03a0*/  IMAD.MOV.U32 R27, RZ, RZ, R24 ;  /* 0x000000ffff1b7224 */ /* 0x000fe400078e0018 */
[----:B-----5:R-:W-:-:S03]  /*03b0*/  IMAD.MOV.U32 R26, RZ, RZ, R21 ;  /* 0x000000ffff1a7224 */ /* 0x020fc600078e0015 */
[----:B------:R-:W-:Y:S01]  /*03c0*/  DSETP.MAX.AND P0, P1, R24, |R20|, PT ;  /* 0x400000141800722a */ /* 0x000fe2000390f000 */
[----:B------:R-:W-:Y:S02]  /*03d0*/  MOV R24, R20 ;  /* 0x0000001400187202 */ /* 0x000fe40000000f00 */
[----:B------:R-:W5:Y:S03]  /*03e0*/  LDG.E.64 R20, desc[UR10][R4.64+0x30] ;  /* 0x0000300a04147981 */ /* 0x000f66000c1e1b00 */
[----:B------:R-:W-:Y:S02]  /*03f0*/  FSEL R25, R25, |R26|, P0 ;  /* 0x4000001a19197208 */ /* 0x000fe40000000000 */
[----:B------:R-:W-:-:S06]  /*0400*/  SEL R24, R27, R24, P0 ;  /* 0x000000181b187207 */ /* 0x000fcc0000000000 */
[----:B------:R-:W-:Y:S01]  /*0410*/  @P1 LOP3.LUT R25, R26, 0x80000, RZ, 0xfc, !PT ;  /* 0x000800001a191812 */ /* 0x000fe200078efcff */
[----:B------:R-:W-:Y:S02]  /*0420*/  IMAD.MOV.U32 R27, RZ, RZ, R24 ;  /* 0x000000ffff1b7224 */ /* 0x000fe400078e0018 */
[----:B------:R-:W-:-:S03]  /*0430*/  IMAD.MOV.U32 R26, RZ, RZ, R9 ;  /* 0x000000ffff1a7224 */ /* 0x000fc600078e0009 */
[----:B------:R-:W-:Y:S01]  /*0440*/  DSETP.MAX.AND P0, P1, R24, |R8|, PT ;  /* 0x400000081800722a */ /* 0x000fe2000390f000 */
[----:B------:R-:W-:Y:S02]  /*0450*/  IMAD.MOV.U32 R24, RZ, RZ, R8 ;  /* 0x000000ffff187224 */ /* 0x000fe400078e0008 */
[----:B------:R-:W5:Y:S03]  /*0460*/  LDG.E.64 R8, desc[UR10][R4.64+0x38] ;  /* 0x0000380a04087981 */ /* 0x000f66000c1e1b00 */
[----:B------:R-:W-:Y:S02]  /*0470*/  FSEL R25, R25, |R26|, P0 ;  /* 0x4000001a19197208 */ /* 0x000fe40000000000 */
[----:B------:R-:W-:-:S06]  /*0480*/  SEL R24, R27, R24, P0 ;  /* 0x000000181b187207 */ /* 0x000fcc0000000000 */
[----:B------:R-:W-:Y:S01]  /*0490*/  @P1 LOP3.LUT R25, R26, 0x80000, RZ, 0xfc, !PT ;  /* 0x000800001a191812 */ /* 0x000fe200078efcff */
[----:B------:R-:W-:-:S05]  /*04a0*/  IMAD.MOV.U32 R27, RZ, RZ, R24 ;  /* 0x000000ffff1b7224 */ /* 0x000fca00078e0018 */
[----:B------:R-:W-:Y:S01]  /*04b0*/  DSETP.MAX.AND P0, P1, R24, |R6|, PT ;  /* 0x400000061800722a */ /* 0x000fe2000390f000 */
[----:B------:R-:W-:Y:S02]  /*04c0*/  IMAD.MOV.U32 R24, RZ, RZ, R6 ;  /* 0x000000ffff187224 */ /* 0x000fe400078e0006 */
[----:B------:R-:W-:-:S03]  /*04d0*/  IMAD.MOV.U32 R26, RZ, RZ, R25 ;  /* 0x000000ffff1a7224 */ /* 0x000fc600078e0019 */
[----:B------:R-:W-:Y:S02]  /*04e0*/  SEL R6, R27, R24, P0 ;  /* 0x000000181b067207 */ /* 0x000fe40000000000 */
[----:B------:R-:W5:Y:S01]  /*04f0*/  LDG.E.64 R24, desc[UR10][R4.64+0x40] ;  /* 0x0000400a04187981 */ /* 0x000f62000c1e1b00 */
[----:B------:R-:W-:-:S05]  /*0500*/  FSEL R27, R26, |R7|, P0 ;  /* 0x400000071a1b7208 */ /* 0x000fca0000000000 */
[----:B------:R-:W-:-:S05]  /*0510*/  @P1 LOP3.LUT R27, R7, 0x80000, RZ, 0xfc, !PT ;  /* 0x00080000071b1812 */ /* 0x000fca00078efcff */
[----:B------:R-:W-:-:S06]  /*0520*/  IMAD.MOV.U32 R7, RZ, RZ, R27 ;  /* 0x000000ffff077224 */ /* 0x000fcc00078e001b */
[----:B------:R-:W-:Y:S01]  /*0530*/  DSETP.MAX.AND P0, P1, R6, |R16|, PT ;  /* 0x400000100600722a */ /* 0x000fe2000390f000 */
[----:B------:R-:W-:Y:S02]  /*0540*/  IMAD.MOV.U32 R26, RZ, RZ, R6 ;  /* 0x000000ffff1a7224 */ /* 0x000fe400078e0006 */
[----:B------:R-:W-:-:S03]  /*0550*/  IMAD.MOV.U32 R27, RZ, RZ, R16 ;  /* 0x000000ffff1b7224 */ /* 0x000fc600078e0010 */
[----:B------:R-:W-:Y:S02]  /*0560*/  FSEL R7, R7, |R17|, P0 ;  /* 0x4000001107077208 */ /* 0x000fe40000000000 */
[----:B------:R-:W-:-:S06]  /*0570*/  SEL R26, R26, R27, P0 ;  /* 0x0000001b1a1a7207 */ /* 0x000fcc0000000000 */
[----:B------:R-:W-:-:S05]  /*0580*/  @P1 LOP3.LUT R7, R17, 0x80000, RZ, 0xfc, !PT ;  /* 0x0008000011071812 */ /* 0x000fca00078efcff */
[----:B------:R-:W-:-:S06]  /*0590*/  IMAD.MOV.U32 R27, RZ, RZ, R7 ;  /* 0x000000ffff1b7224 */ /* 0x000fcc00078e0007 */
[----:B------:R-:W-:Y:S01]  /*05a0*/  DSETP.MAX.AND P0, P1, R26, |R14|, PT ;  /* 0x4000000e1a00722a */ /* 0x000fe2000390f000 */
[----:B------:R-:W-:Y:S02]  /*05b0*/  IMAD.MOV.U32 R16, RZ, RZ, R15 ;  /* 0x000000ffff107224 */ /* 0x000fe400078e000f */
[----:B------:R-:W-:-:S03]  /*05c0*/  IMAD.MOV.U32 R6, RZ, RZ, R26 ;  /* 0x000000ffff067224 */ /* 0x000fc600078e001a */
[----:B------:R-:W-:Y:S02]  /*05d0*/  FSEL R7, R27, |R16|, P0 ;  /* 0x400000101b077208 */ /* 0x000fe40000000000 */
[----:B------:R-:W-:-:S06]  /*05e0*/  SEL R6, R6, R14, P0 ;  /* 0x0000000e06067207 */ /* 0x000fcc0000000000 */
[----:B------:R-:W-:-:S06]  /*05f0*/  @P1 LOP3.LUT R7, R16, 0x80000, RZ, 0xfc, !PT ;  /* 0x0008000010071812 */ /* 0x000fcc00078efcff */
[----:B------:R-:W-:Y:S01]  /*0600*/  DSETP.MAX.AND P0, P1, R6, |R12|, PT ;  /* 0x4000000c0600722a */ /* 0x000fe2000390f000 */
[----:B------:R-:W-:Y:S01]  /*0610*/  IMAD.MOV.U32 R15, RZ, RZ, R13 ;  /* 0x000000ffff0f7224 */ /* 0x000fe200078e000d */
[----:B------:R-:W-:-:S04]  /*0620*/  MOV R14, R7 ;  /* 0x00000007000e7202 */ /* 0x000fc80000000f00 */
[----:B------:R-:W-:Y:S02]  /*0630*/  FSEL R17, R14, |R15|, P0 ;  /* 0x4000000f0e117208 */ /* 0x000fe40000000000 */
[----:B------:R-:W-:-:S06]  /*0640*/  SEL R6, R6, R12, P0 ;  /* 0x0000000c06067207 */ /* 0x000fcc0000000000 */
[----:B------:R-:W-:-:S05]  /*0650*/  @P1 LOP3.LUT R17, R15, 0x80000, RZ, 0xfc, !PT ;  /* 0x000800000f111812 */ /* 0x000fca00078efcff */
[----:B------:R-:W-:-:S06]  /*0660*/  IMAD.MOV.U32 R7, RZ, RZ, R17 ;  /* 0x000000ffff077224 */ /* 0x000fcc00078e0011 */
[----:B------:R-:W-:Y:S01]  /*0670*/  DSETP.MAX.AND P0, P1, R6, |R10|, PT ;  /* 0x4000000a0600722a */ /* 0x000fe2000390f000 */
[----:B------:R-:W-:Y:S02]  /*0680*/  IMAD.MOV.U32 R13, RZ, RZ, R11 ;  /* 0x000000ffff0d7224 */ /* 0x000fe400078e000b */
[----:B------:R-:W-:-:S05]  /*0690*/  IMAD.MOV.U32 R12, RZ, RZ, R7 ;  /* 0x000000ffff0c7224 */ /* 0x000fca00078e0007 */
[----:B------:R-:W-:-:S06]  /*06a0*/  FSEL R15, R12, |R13|, P0 ;  /* 0x4000000d0c0f7208 */ /* 0x000fcc0000000000 */
[----:B------:R-:W-:Y:S02]  /*06b0*/  @P1 LOP3.LUT R15, R13, 0x80000, RZ, 0xfc, !PT ;  /* 0x000800000d0f1812 */ /* 0x000fe400078efcff */
[----:B------:R-:W-:-:S03]  /*06c0*/  SEL R6, R6, R10, P0 ;  /* 0x0000000a06067207 */ /* 0x000fc60000000000 */
[----:B------:R-:W-:-:S04]  /*06d0*/  IMAD.MOV.U32 R7, RZ, RZ, R15 ;  /* 0x000000ffff077224 */ /* 0x000fc800078e000f */
[----:B------:R-:W-:Y:S02]  /*06e0*/  IMAD.MOV.U32 R10, RZ, RZ, R7 ;  /* 0x000000ffff0a7224 */ /* 0x000fe400078e0007 */
[----:B--2---:R-:W-:Y:S01]  /*06f0*/  DSETP.MAX.AND P0, P1, R6, |R18|, PT ;  /* 0x400000120600722a */ /* 0x004fe2000390f000 */
[----:B------:R-:W-:-:S05]  /*0700*/  IMAD.MOV.U32 R11, RZ, RZ, R19 ;  /* 0x000000ffff0b7224 */ /* 0x000fca00078e0013 */
[----:B------:R-:W-:Y:S02]  /*0710*/  FSEL R13, R10, |R11|, P0 ;  /* 0x4000000b0a0d7208 */ /* 0x000fe40000000000 */
[----:B------:R-:W-:-:S06]  /*0720*/  SEL R6, R6, R18, P0 ;  /* 0x0000001206067207 */ /* 0x000fcc0000000000 */
[----:B------:R-:W-:-:S05]  /*0730*/  @P1 LOP3.LUT R13, R11, 0x80000, RZ, 0xfc, !PT ;  /* 0x000800000b0d1812 */ /* 0x000fca00078efcff */
[----:B------:R-:W-:-:S06]  /*0740*/  IMAD.MOV.U32 R7, RZ, RZ, R13 ;  /* 0x000000ffff077224 */ /* 0x000fcc00078e000d */
[----:B---3--:R-:W-:Y:S01]  /*0750*/  DSETP.MAX.AND P0, P1, R6, |R2|, PT ;  /* 0x400000020600722a */ /* 0x008fe2000390f000 */
[----:B------:R-:W-:Y:S02]  /*0760*/  IMAD.MOV.U32 R11, RZ, RZ, R3 ;  /* 0x000000ffff0b7224 */ /* 0x000fe400078e0003 */
[----:B------:R-:W-:-:S05]  /*0770*/  IMAD.MOV.U32 R10, RZ, RZ, R7 ;  /* 0x000000ffff0a7224 */ /* 0x000fca00078e0007 */
[----:B------:R-:W-:-:S06]  /*0780*/  FSEL R13, R10, |R11|, P0 ;  /* 0x4000000b0a0d7208 */ /* 0x000fcc0000000000 */
[----:B------:R-:W-:Y:S02]  /*0790*/  @P1 LOP3.LUT R13, R11, 0x80000, RZ, 0xfc, !PT ;  /* 0x000800000b0d1812 */ /* 0x000fe400078efcff */
[----:B------:R-:W-:-:S03]  /*07a0*/  SEL R2, R6, R2, P0 ;  /* 0x0000000206027207 */ /* 0x000fc60000000000 */
[----:B------:R-:W-:-:S06]  /*07b0*/  IMAD.MOV.U32 R3, RZ, RZ, R13 ;  /* 0x000000ffff037224 */ /* 0x000fcc00078e000d */
[----:B----4-:R-:W-:Y:S01]  /*07c0*/  DSETP.MAX.AND P0, P1, R2, |R22|, PT ;  /* 0x400000160200722a */ /* 0x010fe2000390f000 */
[----:B------:R-:W-:Y:S02]  /*07d0*/  IMAD.MOV.U32 R7, RZ, RZ, R23 ;  /* 0x000000ffff077224 */ /* 0x000fe400078e0017 */
[----:B------:R-:W-:-:S05]  /*07e0*/  IMAD.MOV.U32 R6, RZ, RZ, R3 ;  /* 0x000000ffff067224 */ /* 0x000fca00078e0003 */
[----:B------:R-:W-:-:S06]  /*07f0*/  FSEL R11, R6, |R7|, P0 ;  /* 0x40000007060b7208 */ /* 0x000fcc0000000000 */
[----:B------:R-:W-:Y:S02]  /*0800*/  @P1 LOP3.LUT R11, R7, 0x80000, RZ, 0xfc, !PT ;  /* 0x00080000070b1812 */ /* 0x000fe400078efcff */
[----:B------:R-:W-:-:S03]  /*0810*/  SEL R2, R2, R22, P0 ;  /* 0x0000001602027207 */ /* 0x000fc60000000000 */
[----:B------:R-:W-:-:S06]  /*0820*/  IMAD.MOV.U32 R3, RZ, RZ, R11 ;  /* 0x000000ffff037224 */ /* 0x000fcc00078e000b */
[----:B-----5:R-:W-:Y:S01]  /*0830*/  DSETP.MAX.AND P0, P1, R2, |R20|, PT ;  /* 0x400000140200722a */ /* 0x020fe2000390f000 */
        /* <DEDUP_REMOVED lines=12> */
[----:B------:R-:W-:Y:S01]  /*0900*/  IMAD.MOV.U32 R3, RZ, RZ, R11 ;  /* 0x000000ffff037224 */ /* 0x000fe200078e000b */
[----:B------:R-:W-:-:S05]  /*0910*/  UIADD3 UR5, UPT, UPT, UR5, 0x10, URZ ;  /* 0x0000001005057890 */ /* 0x000fca000fffe0ff */
[----:B------:R-:W-:Y:S01]  /*0920*/  DSETP.MAX.AND P1, P2, R2, |R24|, PT ;  /* 0x400000180200722a */ /* 0x000fe20003a2f000 */
[----:B------:R-:W-:Y:S01]  /*0930*/  UISETP.NE.AND UP0, UPT, UR5, URZ, UPT ;  /* 0x000000ff0500728c */ /* 0x000fe2000bf05270 */
[----:B------:R-:W-:Y:S01]  /*0940*/  IMAD.MOV.U32 R6, RZ, RZ, R2 ;  /* 0x000000ffff067224 */ /* 0x000fe200078e0002 */
[----:B------:R-:W-:Y:S01]  /*0950*/  IADD3 R4, P0, PT, R4, 0x80, RZ ;  /* 0x0000008004047810 */ /* 0x000fe20007f1e0ff */
[----:B------:R-:W-:Y:S02]  /*0960*/  IMAD.MOV.U32 R7, RZ, RZ, R24 ;  /* 0x000000ffff077224 */ /* 0x000fe400078e0018 */
[----:B------:R-:W-:Y:S01]  /*0970*/  FSEL R3, R3, |R25|, P1 ;  /* 0x4000001903037208 */ /* 0x000fe20000800000 */
[----:B------:R-:W-:Y:S02]  /*0980*/  VIADD R0, R0, 0x10 ;  /* 0x0000001000007836 */ /* 0x000fe40000000000 */
[----:B------:R-:W-:Y:S01]  /*0990*/  SEL R2, R6, R7, P1 ;  /* 0x0000000706027207 */ /* 0x000fe20000800000 */
[----:B------:R-:W-:-:S04]  /*09a0*/  IMAD.X R5, RZ, RZ, R5, P0 ;  /* 0x000000ffff057224 */ /* 0x000fc800000e0605 */
[----:B------:R-:W-:Y:S01]  /*09b0*/  @P2 LOP3.LUT R3, R25, 0x80000, RZ, 0xfc, !PT ;  /* 0x0008000019032812 */ /* 0x000fe200078efcff */
[----:B------:R-:W-:Y:S06]  /*09c0*/  BRA.U UP0, `(.L_x_2) ;  /* 0xfffffff500e47547 */ /* 0x000fec000b83ffff */
[----:B------:R-:W-:-:S07]  /*09d0*/  VIADD R0, R0, 0x1 ;  /* 0x0000000100007836 */ /* 0x000fce0000000000 */
.L_x_1:
[----:B------:R-:W-:-:S09]  /*09e0*/  UISETP.NE.AND UP0, UPT, UR9, URZ, UPT ;  /* 0x000000ff0900728c */ /* 0x000fd2000bf05270 */
[----:B------:R-:W-:Y:S05]  /*09f0*/  BRA.U !UP0, `(.L_x_0) ;  /* 0x0000000908147547 */ /* 0x000fea000b800000 */
[----:B------:R-:W-:Y:S02]  /*0a00*/  UISETP.GE.U32.AND UP0, UPT, UR9, 0x8, UPT ;  /* 0x000000080900788c */ /* 0x000fe4000bf06070 */
[----:B------:R-:W-:-:S04]  /*0a10*/  ULOP3.LUT UR5, UR4, 0x7, URZ, 0xc0, !UPT ;  /* 0x0000000704057892 */ /* 0x000fc8000f8ec0ff */
[----:B------:R-:W-:-:S03]  /*0a20*/  UISETP.NE.AND UP1, UPT, UR5, URZ, UPT ;  /* 0x000000ff0500728c */ /* 0x000fc6000bf25270 */
[----:B------:R-:W-:Y:S08]  /*0a30*/  BRA.U !UP0, `(.L_x_3) ;  /* 0x00000005080c7547 */ /* 0x000ff0000b800000 */
[----:B------:R-:W0:Y:S02]  /*0a40*/  LDC.64 R20, c[0x0][0x390] ;  /* 0x0000e400ff147b82 */ /* 0x000e240000000a00 */
[----:B0-----:R-:W-:-:S05]  /*0a50*/  IMAD.WIDE.U32 R20, R0, 0x8, R20 ;  /* 0x0000000800147825 */ /* 0x001fca00078e0014 */
[----:B------:R-:W2:Y:S04]  /*0a60*/  LDG.E.64 R18, desc[UR10][R20.64] ;  /* 0x0000000a14127981 */ /* 0x000ea8000c1e1b00 */
[----:B------:R-:W3:Y:S04]  /*0a70*/  LDG.E.64 R16, desc[UR10][R20.64+0x8] ;  /* 0x0000080a14107981 */ /* 0x000ee8000c1e1b00 */
[----:B------:R-:W4:Y:S04]  /*0a80*/  LDG.E.64 R14, desc[UR10][R20.64+0x10] ;  /* 0x0000100a140e7981 */ /* 0x000f28000c1e1b00 */
[----:B------:R-:W5:Y:S04]  /*0a90*/  LDG.E.64 R12, desc[UR10][R20.64+0x18] ;  /* 0x0000180a140c7981 */ /* 0x000f68000c1e1b00 */
[----:B------:R-:W5:Y:S04]  /*0aa0*/  LDG.E.64 R8, desc[UR10][R20.64+0x20] ;  /* 0x0000200a14087981 */ /* 0x000f68000c1e1b00 */
[----:B------:R-:W5:Y:S04]  /*0ab0*/  LDG.E.64 R6, desc[UR10][R20.64+0x28] ;  /* 0x0000280a14067981 */ /* 0x000f68000c1e1b00 */
[----:B------:R-:W5:Y:S04]  /*0ac0*/  LDG.E.64 R4, desc[UR10][R20.64+0x30] ;  /* 0x0000300a14047981 */ /* 0x000f68000c1e1b00 */
[----:B------:R0:W5:Y:S01]  /*0ad0*/  LDG.E.64 R10, desc[UR10][R20.64+0x38] ;  /* 0x0000380a140a7981 */ /* 0x000162000c1e1b00 */
[----:B------:R-:W-:-:S02]  /*0ae0*/  IMAD.MOV.U32 R22, RZ, RZ, R3 ;  /* 0x000000ffff167224 */ /* 0x000fc400078e0003 */
[----:B------:R-:W-:Y:S01]  /*0af0*/  VIADD R0, R0, 0x8 ;  /* 0x0000000800007836 */ /* 0x000fe20000000000 */
[----:B--2---:R-:W-:Y:S01]  /*0b00*/  DSETP.MAX.AND P0, P1, R2, |R18|, PT ;  /* 0x400000120200722a */ /* 0x004fe2000390f000 */
[----:B------:R-:W-:Y:S02]  /*0b10*/  IMAD.MOV.U32 R23, RZ, RZ, R19 ;  /* 0x000000ffff177224 */ /* 0x000fe400078e0013 */
[----:B---3--:R-:W-:-:S03]  /*0b20*/  IMAD.MOV.U32 R19, RZ, RZ, R17 ;  /* 0x000000ffff137224 */ /* 0x008fc600078e0011 */
[----:B------:R-:W-:Y:S02]  /*0b30*/  FSEL R25, R22, |R23|, P0 ;  /* 0x4000001716197208 */ /* 0x000fe40000000000 */
[----:B------:R-:W-:-:S06]  /*0b40*/  SEL R2, R2, R18, P0 ;  /* 0x0000001202027207 */ /* 0x000fcc0000000000 */
[----:B------:R-:W-:-:S05]  /*0b50*/  @P1 LOP3.LUT R25, R23, 0x80000, RZ, 0xfc, !PT ;  /* 0x0008000017191812 */ /* 0x000fca00078efcff */
[----:B------:R-:W-:-:S04]  /*0b60*/  IMAD.MOV.U32 R3, RZ, RZ, R25 ;  /* 0x000000ffff037224 */ /* 0x000fc800078e0019 */
[----:B------:R-:W-:Y:S02]  /*0b70*/  IMAD.MOV.U32 R18, RZ, RZ, R3 ;  /* 0x000000ffff127224 */ /* 0x000fe400078e0003 */
[----:B------:R-:W-:Y:S01]  /*0b80*/  DSETP.MAX.AND P0, P1, R2, |R16|, PT ;  /* 0x400000100200722a */ /* 0x000fe2000390f000 */
[----:B----4-:R-:W-:-:S05]  /*0b90*/  IMAD.MOV.U32 R17, RZ, RZ, R15 ;  /* 0x000000ffff117224 */ /* 0x010fca00078e000f */
[----:B0-----:R-:W-:Y:S02]  /*0ba0*/  FSEL R21, R18, |R19|, P0 ;  /* 0x4000001312157208 */ /* 0x001fe40000000000 */
[----:B------:R-:W-:-:S06]  /*0bb0*/  SEL R2, R2, R16, P0 ;  /* 0x0000001002027207 */ /* 0x000fcc0000000000 */
[----:B------:R-:W-:-:S04]  /*0bc0*/  @P1 LOP3.LUT R21, R19, 0x80000, RZ, 0xfc, !PT ;  /* 0x0008000013151812 */ /* 0x000fc800078efcff */
[----:B------:R-:W-:-:S05]  /*0bd0*/  MOV R3, R21 ;  /* 0x0000001500037202 */ /* 0x000fca0000000f00 */
[----:B------:R-:W-:Y:S01]  /*0be0*/  IMAD.MOV.U32 R16, RZ, RZ, R3 ;  /* 0x000000ffff107224 */ /* 0x000fe200078e0003 */
[----:B------:R-:W-:Y:S01]  /*0bf0*/  DSETP.MAX.AND P0, P1, R2, |R14|, PT ;  /* 0x4000000e0200722a */ /* 0x000fe2000390f000 */
[----:B-----5:R-:W-:-:S05]  /*0c00*/  IMAD.MOV.U32 R15, RZ, RZ, R13 ;  /* 0x000000ffff0f7224 */ /* 0x020fca00078e000d */
[----:B------:R-:W-:Y:S02]  /*0c10*/  FSEL R19, R16, |R17|, P0 ;  /* 0x4000001110137208 */ /* 0x000fe40000000000 */
[----:B------:R-:W-:-:S06]  /*0c20*/  SEL R2, R2, R14, P0 ;  /* 0x0000000e02027207 */ /* 0x000fcc0000000000 */
[----:B------:R-:W-:-:S05]  /*0c30*/  @P1 LOP3.LUT R19, R17, 0x80000, RZ, 0xfc, !PT ;  /* 0x0008000011131812 */ /* 0x000fca00078efcff */
[----:B------:R-:W-:-:S04]  /*0c40*/  IMAD.MOV.U32 R3, RZ, RZ, R19 ;  /* 0x000000ffff037224 */ /* 0x000fc800078e0013 */
[----:B------:R-:W-:Y:S02]  /*0c50*/  IMAD.MOV.U32 R14, RZ, RZ, R3 ;  /* 0x000000ffff0e7224 */ /* 0x000fe400078e0003 */
[----:B------:R-:W-:Y:S01]  /*0c60*/  DSETP.MAX.AND P0, P1, R2, |R12|, PT ;  /* 0x4000000c0200722a */ /* 0x000fe2000390f000 */
[----:B------:R-:W-:-:S05]  /*0c70*/  IMAD.MOV.U32 R13, RZ, RZ, R9 ;  /* 0x000000ffff0d7224 */ /* 0x000fca00078e0009 */
        /* <DEDUP_REMOVED lines=23> */
[----:B------:R-:W-:-:S04]  /*0df0*/  @P1 LOP3.LUT R9, R7, 0x80000, RZ, 0xfc, !PT ;  /* 0x0008000007091812 */ /* 0x000fc800078efcff */
[----:B------:R-:W-:-:S05]  /*0e00*/  MOV R3, R9 ;  /* 0x0000000900037202 */ /* 0x000fca0000000f00 */
[----:B------:R-:W-:Y:S01]  /*0e10*/  IMAD.MOV.U32 R4, RZ, RZ, R3 ;  /* 0x000000ffff047224 */ /* 0x000fe200078e0003 */
[----:B------:R-:W-:-:S06]  /*0e20*/  DSETP.MAX.AND P0, P1, R2, |R10|, PT ;  /* 0x4000000a0200722a */ /* 0x000fcc000390f000 */
[----:B------:R-:W-:Y:S02]  /*0e30*/  FSEL R7, R4, |R11|, P0 ;  /* 0x4000000b04077208 */ /* 0x000fe40000000000 */
[----:B------:R-:W-:-:S06]  /*0e40*/  SEL R2, R2, R5, P0 ;  /* 0x0000000502027207 */ /* 0x000fcc0000000000 */
[----:B------:R-:W-:-:S05]  /*0e50*/  @P1 LOP3.LUT R7, R11, 0x80000, RZ, 0xfc, !PT ;  /* 0x000800000b071812 */ /* 0x000fca00078efcff */
[----:B------:R-:W-:-:S07]  /*0e60*/  IMAD.MOV.U32 R3, RZ, RZ, R7 ;  /* 0x000000ffff037224 */ /* 0x000fce00078e0007 */
.L_x_3:
        /* <DEDUP_REMOVED lines=23> */
[----:B------:R-:W-:Y:S02]  /*0fe0*/  FSEL R13, R10, |R11|, P0 ;  /* 0x4000000b0a0d7208 */ /* 0x000fe40000000000 */
[----:B------:R-:W-:-:S06]  /*0ff0*/  SEL R2, R2, R8, P0 ;  /* 0x0000000802027207 */ /* 0x000fcc0000000000 */
[----:B------:R-:W-:-:S05]  /*1000*/  @P1 LOP3.LUT R13, R11, 0x80000, RZ, 0xfc, !PT ;  /* 0x000800000b0d1812 */ /* 0x000fca00078efcff */
[----:B------:R-:W-:-:S04]  /*1010*/  IMAD.MOV.U32 R3, RZ, RZ, R13 ;  /* 0x000000ffff037224 */ /* 0x000fc800078e000d */
[----:B------:R-:W-:Y:S02]  /*1020*/  IMAD.MOV.U32 R8, RZ, RZ, R3 ;  /* 0x000000ffff087224 */ /* 0x000fe400078e0003 */
[----:B------:R-:W-:Y:S01]  /*1030*/  DSETP.MAX.AND P0, P1, R2, |R6|, PT ;  /* 0x400000060200722a */ /* 0x000fe2000390f000 */
[----:B-----5:R-:W-:-:S05]  /*1040*/  IMAD.MOV.U32 R7, RZ, RZ, R4 ;  /* 0x000000ffff077224 */ /* 0x020fca00078e0004 */
[----:B------:R-:W-:Y:S02]  /*1050*/  FSEL R11, R8, |R9|, P0 ;  /* 0x40000009080b7208 */ /* 0x000fe40000000000 */
[----:B------:R-:W-:-:S06]  /*1060*/  SEL R2, R2, R6, P0 ;  /* 0x0000000602027207 */ /* 0x000fcc0000000000 */
[----:B------:R-:W-:-:S05]  /*1070*/  @P1 LOP3.LUT R11, R9, 0x80000, RZ, 0xfc, !PT ;  /* 0x00080000090b1812 */ /* 0x000fca00078efcff */
[----:B------:R-:W-:-:S06]  /*1080*/  IMAD.MOV.U32 R3, RZ, RZ, R11 ;  /* 0x000000ffff037224 */ /* 0x000fcc00078e000b */
[----:B------:R-:W-:Y:S01]  /*1090*/  DSETP.MAX.AND P0, P1, R2, |R4|, PT ;  /* 0x400000040200722a */ /* 0x000fe2000390f000 */
[----:B------:R-:W-:-:S05]  /*10a0*/  MOV R4, R3 ;  /* 0x0000000300047202 */ /* 0x000fca0000000f00 */
[----:B------:R-:W-:Y:S02]  /*10b0*/  FSEL R9, R4, |R5|, P0 ;  /* 0x4000000504097208 */ /* 0x000fe40000000000 */
[----:B------:R-:W-:-:S06]  /*10c0*/  SEL R2, R2, R7, P0 ;  /* 0x0000000702027207 */ /* 0x000fcc0000000000 */
[----:B------:R-:W-:-:S05]  /*10d0*/  @P1 LOP3.LUT R9, R5, 0x80000, RZ, 0xfc, !PT ;  /* 0x0008000005091812 */ /* 0x000fca00078efcff */
[----:B------:R-:W-:-:S07]  /*10e0*/  IMAD.MOV.U32 R3, RZ, RZ, R9 ;  /* 0x000000ffff037224 */ /* 0x000fce00078e0009 */
.L_x_4:
[----:B------:R-:W-:Y:S05]  /*10f0*/  BRA.U !UP1, `(.L_x_0) ;  /* 0x0000000109547547 */ /* 0x000fea000b800000 */
[----:B------:R-:W0:Y:S01]  /*1100*/  LDC.64 R4, c[0x0][0x390] ;  /* 0x0000e400ff047b82 */ /* 0x000e220000000a00 */
[----:B------:R-:W-:Y:S01]  /*1110*/  UIADD3 UR4, UPT, UPT, -UR4, URZ, URZ ;  /* 0x000000ff04047290 */ /* 0x000fe2000fffe1ff */
[----:B0-----:R-:W-:-:S04]  /*1120*/  IMAD.WIDE.U32 R4, R0, 0x8, R4 ;  /* 0x0000000800047825 */ /* 0x001fc800078e0004 */
[----:B------:R-:W-:Y:S02]  /*1130*/  IMAD.MOV.U32 R0, RZ, RZ, R4 ;  /* 0x000000ffff007224 */ /* 0x000fe400078e0004 */
[----:B------:R-:W-:-:S07]  /*1140*/  IMAD.MOV.U32 R7, RZ, RZ, R5 ;  /* 0x000000ffff077224 */ /* 0x000fce00078e0005 */
.L_x_5:
[----:B------:R-:W-:Y:S02]  /*1150*/  IMAD.MOV.U32 R4, RZ, RZ, R0 ;  /* 0x000000ffff047224 */ /* 0x000fe400078e0000 */
[----:B------:R-:W-:-:S06]  /*1160*/  IMAD.MOV.U32 R5, RZ, RZ, R7 ;  /* 0x000000ffff057224 */ /* 0x000fcc00078e0007 */
[----:B------:R-:W2:Y:S01]  /*1170*/  LDG.E.64 R4, desc[UR10][R4.64] ;  /* 0x0000000a04047981 */ /* 0x000ea2000c1e1b00 */
[----:B------:R-:W-:Y:S01]  /*1180*/  UIADD3 UR4, UPT, UPT, UR4, 0x1, URZ ;  /* 0x0000000104047890 */ /* 0x000fe2000fffe0ff */
[----:B------:R-:W-:Y:S01]  /*1190*/  IMAD.MOV.U32 R6, RZ, RZ, R3 ;  /* 0x000000ffff067224 */ /* 0x000fe200078e0003 */
[----:B------:R-:W-:Y:S01]  /*11a0*/  IADD3 R0, P0, PT, R0, 0x8, RZ ;  /* 0x0000000800007810 */ /* 0x000fe20007f1e0ff */
[----:B------:R-:W-:Y:S01]  /*11b0*/  IMAD.MOV.U32 R9, RZ, RZ, R2 ;  /* 0x000000ffff097224 */ /* 0x000fe200078e0002 */
[----:B------:R-:W-:-:S03]  /*11c0*/  UISETP.NE.AND UP0, UPT, UR4, URZ, UPT ;  /* 0x000000ff0400728c */ /* 0x000fc6000bf05270 */
[----:B------:R-:W-:Y:S01]  /*11d0*/  IMAD.X R7, RZ, RZ, R7, P0 ;  /* 0x000000ffff077224 */ /* 0x000fe200000e0607 */
[----:B--2---:R-:W-:Y:S01]  /*11e0*/  DSETP.MAX.AND P1, P2, |R4|, R2, PT ;  /* 0x000000020400722a */ /* 0x004fe20003a2f200 */
[----:B------:R-:W-:Y:S02]  /*11f0*/  IMAD.MOV.U32 R3, RZ, RZ, R5 ;  /* 0x000000ffff037224 */ /* 0x000fe400078e0005 */
[----:B------:R-:W-:-:S03]  /*1200*/  IMAD.MOV.U32 R2, RZ, RZ, R4 ;  /* 0x000000ffff027224 */ /* 0x000fc600078e0004 */
[----:B------:R-:W-:Y:S02]  /*1210*/  FSEL R3, |R3|, R6, P1 ;  /* 0x0000000603037208 */ /* 0x000fe40000800200 */
[----:B------:R-:W-:-:S06]  /*1220*/  SEL R2, R2, R9, P1 ;  /* 0x0000000902027207 */ /* 0x000fcc0000800000 */
[----:B------:R-:W-:Y:S01]  /*1230*/  @P2 LOP3.LUT R3, R6, 0x80000, RZ, 0xfc, !PT ;  /* 0x0008000006032812 */ /* 0x000fe200078efcff */
[----:B------:R-:W-:Y:S06]  /*1240*/  BRA.U UP0, `(.L_x_5) ;  /* 0xfffffffd00c07547 */ /* 0x000fec000b83ffff */
.L_x_0:
[----:B------:R-:W-:Y:S01]  /*1250*/  LOP3.LUT R4, R3, 0xffc00000, RZ, 0xc0, !PT ;  /* 0xffc0000003047812 */ /* 0x000fe200078ec0ff */
[----:B------:R-:W-:Y:S01]  /*1260*/  UISETP.GE.AND UP0, UPT, UR8, 0x1, UPT ;  /* 0x000000010800788c */ /* 0x000fe2000bf06270 */
[----:B------:R-:W-:Y:S02]  /*1270*/  CS2R R16, SRZ ;  /* 0x0000000000107805 */ /* 0x000fe4000001ff00 */
[----:B------:R-:W-:Y:S01]  /*1280*/  LOP3.LUT R5, R4, 0x7fd00000, RZ, 0x3c, !PT ;  /* 0x7fd0000004057812 */ /* 0x000fe200078e3cff */
[----:B------:R-:W-:-:S06]  /*1290*/  IMAD.MOV.U32 R4, RZ, RZ, RZ ;  /* 0x000000ffff047224 */ /* 0x000fcc00078e00ff */
[----:B------:R-:W-:Y:S01]  /*12a0*/  DMUL R6, R4, R2 ;  /* 0x0000000204067228 */ /* 0x000fe20000000000 */
[----:B------:R-:W-:Y:S10]  /*12b0*/  BRA.U !UP0, `(.L_x_6) ;  /* 0x0000000908ec7547 */ /* 0x000ff4000b800000 */
[----:B------:R-:W-:Y:S01]  /*12c0*/  UISETP.GE.U32.AND UP1, UPT, UR8, 0x8, UPT ;  /* 0x000000080800788c */ /* 0x000fe2000bf26070 */
[----:B------:R-:W-:Y:S01]  /*12d0*/  IMAD.MOV.U32 R11, RZ, RZ, RZ ;  /* 0x000000ffff0b7224 */ /* 0x000fe200078e00ff */
[----:B------:R-:W-:Y:S01]  /*12e0*/  ULOP3.LUT UR6, UR8, 0x7, URZ, 0xc0, !UPT ;  /* 0x0000000708067892 */ /* 0x000fe2000f8ec0ff */
[----:B------:R-:W-:Y:S01]  /*12f0*/  IMAD.MOV.U32 R0, RZ, RZ, RZ ;  /* 0x000000ffff007224 */ /* 0x000fe200078e00ff */
[----:B------:R-:W-:Y:S02]  /*1300*/  CS2R R16, SRZ ;  /* 0x0000000000107805 */ /* 0x000fe4000001ff00 */
[----:B------:R-:W-:-:S03]  /*1310*/  UISETP.NE.AND UP0, UPT, UR6, URZ, UPT ;  /* 0x000000ff0600728c */ /* 0x000fc6000bf05270 */
[----:B------:R-:W-:Y:S08]  /*1320*/  BRA.U !UP1, `(.L_x_7) ;  /* 0x0000000509787547 */ /* 0x000ff0000b800000 */
[----:B------:R-:W0:Y:S01]  /*1330*/  LDCU.64 UR4, c[0x0][0x390] ;  /* 0x00007200ff0477ac */ /* 0x000e220008000a00 */
[----:B------:R-:W-:Y:S02]  /*1340*/  MOV R11, RZ ;  /* 0x000000ff000b7202 */ /* 0x000fe40000000f00 */
[----:B------:R-:W-:Y:S01]  /*1350*/  CS2R R16, SRZ ;  /* 0x0000000000107805 */ /* 0x000fe2000001ff00 */
[----:B------:R-:W-:-:S06]  /*1360*/  ULOP3.LUT UR7, UR8, 0x7ffffff8, URZ, 0xc0, !UPT ;  /* 0x7ffffff808077892 */ /* 0x000fcc000f8ec0ff */
[----:B------:R-:W-:Y:S01]  /*1370*/  IMAD.U32 R0, RZ, RZ, UR7 ;  /* 0x00000007ff007e24 */ /* 0x000fe2000f8e00ff */
[----:B0-----:R-:W-:-:S04]  /*1380*/  UIADD3 UR4, UP1, UPT, UR4, 0x20, URZ ;  /* 0x0000002004047890 */ /* 0x001fc8000ff3e0ff */
[----:B------:R-:W-:Y:S02]  /*1390*/  UIADD3.X UR5, UPT, UPT, URZ, UR5, URZ, UP1, !UPT ;  /* 0x00000005ff057290 */ /* 0x000fe40008ffe4ff */
[----:B------:R-:W-:Y:S01]  /*13a0*/  IMAD.U32 R8, RZ, RZ, UR4 ;  /* 0x00000004ff087e24 */ /* 0x000fe2000f8e00ff */
[----:B------:R-:W-:-:S03]  /*13b0*/  UMOV UR4, URZ ;  /* 0x000000ff00047c82 */ /* 0x000fc60008000000 */
[----:B------:R-:W-:-:S07]  /*13c0*/  IMAD.U32 R9, RZ, RZ, UR5 ;  /* 0x00000005ff097e24 */ /* 0x000fce000f8e00ff */
.L_x_8:
[----:B------:R-:W2:Y:S04]  /*13d0*/  LDG.E.64 R18, desc[UR10][R8.64+-0x20] ;  /* 0xffffe00a08127981 */ /* 0x000ea8000c1e1b00 */
[----:B------:R-:W3:Y:S04]  /*13e0*/  LDG.E.64 R22, desc[UR10][R8.64+-0x18] ;  /* 0xffffe80a08167981 */ /* 0x000ee8000c1e1b00 */
[----:B------:R-:W4:Y:S04]  /*13f0*/  LDG.E.64 R14, desc[UR10][R8.64+-0x10] ;  /* 0xfffff00a080e7981 */ /* 0x000f28000c1e1b00 */
[----:B------:R-:W5:Y:S01]  /*1400*/  LDG.E.64 R20, desc[UR10][R8.64+-0x8] ;  /* 0xfffff80a08147981 */ /* 0x000f62000c1e1b00 */
[C---:B------:R-:W-:Y:S01]  /*1410*/  ISETP.NE.AND P1, PT, R11.reuse, UR4, PT ;  /* 0x000000040b007c0c */ /* 0x040fe2000bf25270 */
[----:B------:R-:W-:Y:S01]  /*1420*/  VIADD R12, R11, 0x1 ;  /* 0x000000010b0c7836 */ /* 0x000fe20000000000 */
[----:B------:R-:W-:Y:S01]  /*1430*/  UIADD3 UR5, UPT, UPT, UR4, 0x1, URZ ;  /* 0x0000000104057890 */ /* 0x000fe2000fffe0ff */
[----:B--2---:R-:W-:-:S10]  /*1440*/  DMUL R18, R4, |R18| ;  /* 0x4000001204127228 */ /* 0x004fd40000000000 */
[----:B------:R-:W-:Y:S02]  /*1450*/  DSETP.NEU.OR P1, PT, R18, R6, P1 ;  /* 0x000000061200722a */ /* 0x000fe40000f2d400 */
[----:B---3--:R-:W-:-:S12]  /*1460*/  DMUL R22, R4, |R22| ;  /* 0x4000001604167228 */ /* 0x008fd80000000000 */
[----:B------:R-:W-:Y:S02]  /*1470*/  @!P1 IMAD.MOV R12, RZ, RZ, R11 ;  /* 0x000000ffff0c9224 */ /* 0x000fe400078e020b */
[----:B------:R-:W2:Y:S02]  /*1480*/  LDG.E.64 R10, desc[UR10][R8.64] ;  /* 0x0000000a080a7981 */ /* 0x000ea4000c1e1b00 */
[C---:B------:R-:W-:Y:S01]  /*1490*/  VIADD R25, R12.reuse, 0x1 ;  /* 0x000000010c197836 */ /* 0x040fe20000000000 */
[----:B------:R-:W-:Y:S01]  /*14a0*/  ISETP.NE.AND P2, PT, R12, UR5, PT ;  /* 0x000000050c007c0c */ /* 0x000fe2000bf45270 */
[----:B------:R-:W-:-:S12]  /*14b0*/  UIADD3 UR5, UPT, UPT, UR4, 0x2, URZ ;  /* 0x0000000204057890 */ /* 0x000fd8000fffe0ff */
[----:B------:R-:W-:Y:S02]  /*14c0*/  DSETP.NEU.OR P2, PT, R22, R6, P2 ;  /* 0x000000061600722a */ /* 0x000fe4000174d400 */
[----:B----4-:R-:W-:-:S12]  /*14d0*/  DMUL R14, R4, |R14| ;  /* 0x4000000e040e7228 */ /* 0x010fd80000000000 */
[----:B------:R-:W-:Y:S02]  /*14e0*/  @!P2 IMAD.MOV R25, RZ, RZ, R12 ;  /* 0x000000ffff19a224 */ /* 0x000fe400078e020c */
[----:B------:R-:W3:Y:S01]  /*14f0*/  LDG.E.64 R12, desc[UR10][R8.64+0x8] ;  /* 0x0000080a080c7981 */ /* 0x000ee2000c1e1b00 */
[----:B------:R-:W-:Y:S01]  /*1500*/  DFMA R18, R18, R18, R16 ;  /* 0x000000121212722b */ /* 0x000fe20000000010 */
[C---:B------:R-:W-:Y:S01]  /*1510*/  VIADD R24, R25.reuse, 0x1 ;  /* 0x0000000119187836 */ /* 0x040fe20000000000 */
[----:B------:R-:W-:Y:S01]  /*1520*/  ISETP.NE.AND P0, PT, R25, UR5, PT ;  /* 0x0000000519007c0c */ /* 0x000fe2000bf05270 */
[----:B------:R-:W-:-:S07]  /*1530*/  UIADD3 UR5, UPT, UPT, UR4, 0x3, URZ ;  /* 0x0000000304057890 */ /* 0x000fce000fffe0ff */
[----:B------:R-:W-:Y:S02]  /*1540*/  FSEL R16, R18, R16, P1 ;  /* 0x0000001012107208 */ /* 0x000fe40000800000 */
[----:B------:R-:W-:Y:S02]  /*1550*/  FSEL R17, R19, R17, P1 ;  /* 0x0000001113117208 */ /* 0x000fe40000800000 */
[----:B------:R-:W4:Y:S01]  /*1560*/  LDG.E.64 R18, desc[UR10][R8.64+0x10] ;  /* 0x0000100a08127981 */ /* 0x000f22000c1e1b00 */
[----:B------:R-:W-:Y:S02]  /*1570*/  DSETP.NEU.OR P0, PT, R14, R6, P0 ;  /* 0x000000060e00722a */ /* 0x000fe4000070d400 */
[----:B-----5:R-:W-:-:S12]  /*1580*/  DMUL R20, R4, |R20| ;  /* 0x4000001404147228 */ /* 0x020fd80000000000 */
[----:B------:R-:W-:-:S05]  /*1590*/  @!P0 IMAD.MOV R24, RZ, RZ, R25 ;  /* 0x000000ffff188224 */ /* 0x000fca00078e0219 */
[----:B------:R-:W-:-:S13]  /*15a0*/  ISETP.NE.AND P1, PT, R24, UR5, PT ;  /* 0x0000000518007c0c */ /* 0x000fda000bf25270 */
[----:B------:R-:W-:Y:S01]  /*15b0*/  DSETP.NEU.OR P1, PT, R20, R6, P1 ;  /* 0x000000061400722a */ /* 0x000fe20000f2d400 */
[----:B------:R-:W-:-:S13]  /*15c0*/  VIADD R26, R24, 0x1 ;  /* 0x00000001181a7836 */ /* 0x000fda0000000000 */
[----:B------:R-:W-:Y:S02]  /*15d0*/  @!P1 IMAD.MOV R26, RZ, RZ, R24 ;  /* 0x000000ffff1a9224 */ /* 0x000fe400078e0218 */
[----:B------:R-:W5:Y:S01]  /*15e0*/  LDG.E.64 R24, desc[UR10][R8.64+0x18] ;  /* 0x0000180a08187981 */ /* 0x000f62000c1e1b00 */
[----:B------:R-:W-:Y:S01]  /*15f0*/  UIADD3 UR5, UPT, UPT, UR4, 0x4, URZ ;  /* 0x0000000404057890 */ /* 0x000fe2000fffe0ff */
[----:B------:R-:W-:-:S05]  /*1600*/  DFMA R22, R22, R22, R16 ;  /* 0x000000161616722b */ /* 0x000fca0000000010 */
[----:B------:R-:W-:-:S05]  /*1610*/  ISETP.NE.AND P3, PT, R26, UR5, PT ;  /* 0x000000051a007c0c */ /* 0x000fca000bf65270 */
[----:B------:R-:W-:Y:S02]  /*1620*/  FSEL R16, R22, R16, P2 ;  /* 0x0000001016107208 */ /* 0x000fe40001000000 */
[----:B------:R-:W-:Y:S01]  /*1630*/  FSEL R17, R23, R17, P2 ;  /* 0x0000001117117208 */ /* 0x000fe20001000000 */
[----:B------:R-:W-:-:S05]  /*1640*/  UIADD3 UR5, UPT, UPT, UR4, 0x5, URZ ;  /* 0x0000000504057890 */ /* 0x000fca000fffe0ff */
[----:B------:R-:W-:Y:S01]  /*1650*/  DFMA R22, R14, R14, R16 ;  /* 0x0000000e0e16722b */ /* 0x000fe20000000010 */
[----:B------:R-:W-:-:S09]  /*1660*/  VIADD R14, R26, 0x1 ;  /* 0x000000011a0e7836 */ /* 0x000fd20000000000 */
[----:B------:R-:W-:Y:S02]  /*1670*/  FSEL R16, R22, R16, P0 ;  /* 0x0000001016107208 */ /* 0x000fe40000000000 */
[----:B------:R-:W-:-:S06]  /*1680*/  FSEL R17, R23, R17, P0 ;  /* 0x0000001117117208 */ /* 0x000fcc0000000000 */
[----:B------:R-:W-:-:S10]  /*1690*/  DFMA R20, R20, R20, R16 ;  /* 0x000000141414722b */ /* 0x000fd40000000010 */
[----:B------:R-:W-:Y:S02]  /*16a0*/  FSEL R16, R20, R16, P1 ;  /* 0x0000001014107208 */ /* 0x000fe40000800000 */
[----:B------:R-:W-:Y:S01]  /*16b0*/  FSEL R17, R21, R17, P1 ;  /* 0x0000001115117208 */ /* 0x000fe20000800000 */
[----:B--2---:R-:W-:-:S08]  /*16c0*/  DMUL R10, R4, |R10| ;  /* 0x4000000a040a7228 */ /* 0x004fd00000000000 */
[----:B------:R-:W-:-:S14]  /*16d0*/  DSETP.NEU.OR P2, PT, R10, R6, P3 ;  /* 0x000000060a00722a */ /* 0x000fdc0001f4d400 */
[----:B------:R-:W-:-:S05]  /*16e0*/  @!P2 IMAD.MOV R14, RZ, RZ, R26 ;  /* 0x000000ffff0ea224 */ /* 0x000fca00078e021a */
[----:B------:R-:W-:Y:S01]  /*16f0*/  ISETP.NE.AND P0, PT, R14, UR5, PT ;  /* 0x000000050e007c0c */ /* 0x000fe2000bf05270 */
[----:B---3--:R-:W-:-:S12]  /*1700*/  DMUL R12, R4, |R12| ;  /* 0x4000000c040c7228 */ /* 0x008fd80000000000 */
[----:B------:R-:W-:Y:S01]  /*1710*/  DSETP.NEU.OR P0, PT, R12, R6, P0 ;  /* 0x000000060c00722a */ /* 0x000fe2000070d400 */
[----:B------:R-:W-:Y:S01]  /*1720*/  UIADD3 UR5, UPT, UPT, UR4, 0x6, URZ ;  /* 0x0000000604057890 */ /* 0x000fe2000fffe0ff */
[----:B------:R-:W-:Y:S01]  /*1730*/  VIADD R15, R14, 0x1 ;  /* 0x000000010e0f7836 */ /* 0x000fe20000000000 */
[----:B------:R-:W-:-:S11]  /*1740*/  DFMA R10, R10, R10, R16 ;  /* 0x0000000a0a0a722b */ /* 0x000fd60000000010 */
[----:B------:R-:W-:-:S04]  /*1750*/  @!P0 IADD3 R15, PT, PT, R14, RZ, RZ ;  /* 0x000000ff0e0f8210 */ /* 0x000fc80007ffe0ff */
[----:B------:R-:W-:Y:S01]  /*1760*/  ISETP.NE.AND P1, PT, R15, UR5, PT ;  /* 0x000000050f007c0c */ /* 0x000fe2000bf25270 */
[----:B----4-:R-:W-:Y:S01]  /*1770*/  DMUL R18, R4, |R18| ;  /* 0x4000001204127228 */ /* 0x010fe20000000000 */
[----:B------:R-:W-:Y:S02]  /*1780*/  FSEL R10, R10, R16, P2 ;  /* 0x000000100a0a7208 */ /* 0x000fe40001000000 */
[----:B------:R-:W-:-:S09]  /*1790*/  FSEL R11, R11, R17, P2 ;  /* 0x000000110b0b7208 */ /* 0x000fd20001000000 */
[----:B------:R-:W-:Y:S02]  /*17a0*/  DSETP.NEU.OR P1, PT, R18, R6, P1 ;  /* 0x000000061200722a */ /* 0x000fe40000f2d400 */
[----:B------:R-:W-:Y:S01]  /*17b0*/  DFMA R12, R12, R12, R10 ;  /* 0x0000000c0c0c722b */ /* 0x000fe2000000000a */
[----:B------:R-:W-:Y:S01]  /*17c0*/  VIADD R14, R15, 0x1 ;  /* 0x000000010f0e7836 */ /* 0x000fe20000000000 */
[----:B------:R-:W-:-:S08]  /*17d0*/  UIADD3 UR5, UPT, UPT, UR4, 0x7, URZ ;  /* 0x0000000704057890 */ /* 0x000fd0000fffe0ff */
[----:B------:R-:W-:Y:S02]  /*17e0*/  FSEL R10, R12, R10, P0 ;  /* 0x0000000a0c0a7208 */ /* 0x000fe40000000000 */
[----:B------:R-:W-:Y:S01]  /*17f0*/  FSEL R11, R13, R11, P0 ;  /* 0x0000000b0d0b7208 */ /* 0x000fe20000000000 */
[----:B------:R-:W-:-:S05]  /*1800*/  @!P1 IMAD.MOV R14, RZ, RZ, R15 ;  /* 0x000000ffff0e9224 */ /* 0x000fca00078e020f */
[----:B------:R-:W-:Y:S01]  /*1810*/  ISETP.NE.AND P0, PT, R14, UR5, PT ;  /* 0x000000050e007c0c */ /* 0x000fe2000bf05270 */
[----:B------:R-:W-:Y:S01]  /*1820*/  DFMA R18, R18, R18, R10 ;  /* 0x000000121212722b */ /* 0x000fe2000000000a */
[----:B------:R-:W-:Y:S01]  /*1830*/  UIADD3 UR4, UPT, UPT, UR4, 0x8, URZ ;  /* 0x0000000804047890 */ /* 0x000fe2000fffe0ff */
[----:B-----5:R-:W-:-:S08]  /*1840*/  DMUL R24, R4, |R24| ;  /* 0x4000001804187228 */ /* 0x020fd00000000000 */
[----:B------:R-:W-:Y:S02]  /*1850*/  FSEL R12, R18, R10, P1 ;  /* 0x0000000a120c7208 */ /* 0x000fe40000800000 */
[----:B------:R-:W-:Y:S01]  /*1860*/  FSEL R13, R19, R11, P1 ;  /* 0x0000000b130d7208 */ /* 0x000fe20000800000 */
[----:B------:R-:W-:Y:S01]  /*1870*/  DSETP.NEU.OR P0, PT, R24, R6, P0 ;  /* 0x000000061800722a */ /* 0x000fe2000070d400 */
[----:B------:R-:W-:-:S04]  /*1880*/  ISETP.NE.AND P1, PT, R0, UR4, PT ;  /* 0x0000000400007c0c */ /* 0x000fc8000bf25270 */
[----:B------:R-:W-:Y:S01]  /*1890*/  DFMA R24, R24, R24, R12 ;  /* 0x000000181818722b */ /* 0x000fe2000000000c */
[----:B------:R-:W-:Y:S01]  /*18a0*/  IADD3 R8, P2, PT, R8, 0x40, RZ ;  /* 0x0000004008087810 */ /* 0x000fe20007f5e0ff */
[----:B------:R-:W-:-:S04]  /*18b0*/  VIADD R11, R14, 0x1 ;  /* 0x000000010e0b7836 */ /* 0x000fc80000000000 */
[----:B------:R-:W-:-:S03]  /*18c0*/  IMAD.X R9, RZ, RZ, R9, P2 ;  /* 0x000000ffff097224 */ /* 0x000fc600010e0609 */
[----:B------:R-:W-:Y:S01]  /*18d0*/  @!P0 IMAD.MOV R11, RZ, RZ, R14 ;  /* 0x000000ffff0b8224 */ /* 0x000fe200078e020e */
[----:B------:R-:W-:Y:S02]  /*18e0*/  FSEL R16, R24, R12, P0 ;  /* 0x0000000c18107208 */ /* 0x000fe40000000000 */
[----:B------:R-:W-:Y:S01]  /*18f0*/  FSEL R17, R25, R13, P0 ;  /* 0x0000000d19117208 */ /* 0x000fe20000000000 */
[----:B------:R-:W-:Y:S06]  /*1900*/  @P1 BRA `(.L_x_8) ;  /* 0xfffffff800b01947 */ /* 0x000fec000383ffff */
.L_x_7:
        /* <DEDUP_REMOVED lines=10> */
[----:B------:R-:W5:Y:S01]  /*19b0*/  LDG.E.64 R8, desc[UR10][R18.64+0x18] ;  /* 0x0000180a12087981 */ /* 0x000f62000c1e1b00 */
[----:B------:R-:W-:Y:S01]  /*19c0*/  ISETP.NE.AND P0, PT, R0, R11, PT ;  /* 0x0000000b0000720c */ /* 0x000fe20003f05270 */
[----:B------:R-:W-:Y:S01]  /*19d0*/  VIADD R24, R11, 0x1 ;  /* 0x000000010b187836 */ /* 0x000fe20000000000 */
[----:B--2---:R-:W-:-:S02]  /*19e0*/  DMUL R20, R4, |R14| ;  /* 0x4000000e04147228 */ /* 0x004fc40000000000 */
[----:B---3--:R-:W-:-:S09]  /*19f0*/  DMUL R14, R4, |R22| ;  /* 0x40000016040e7228 */ /* 0x008fd20000000000 */
[C---:B------:R-:W-:Y:S02]  /*1a00*/  DSETP.NEU.OR P0, PT, R20.reuse, R6, P0 ;  /* 0x000000061400722a */ /* 0x040fe4000070d400 */
[----:B------:R-:W-:Y:S02]  /*1a10*/  DFMA R20, R20, R20, R16 ;  /* 0x000000141414722b */ /* 0x000fe40000000010 */
[C---:B----4-:R-:W-:Y:S02]  /*1a20*/  DMUL R12, R4.reuse, |R12| ;  /* 0x4000000c040c7228 */ /* 0x050fe40000000000 */
[----:B-----5:R-:W-:-:S06]  /*1a30*/  DMUL R8, R4, |R8| ;  /* 0x4000000804087228 */ /* 0x020fcc0000000000 */
[----:B------:R-:W-:Y:S02]  /*1a40*/  FSEL R16, R20, R16, P0 ;  /* 0x0000001014107208 */ /* 0x000fe40000000000 */
[----:B------:R-:W-:Y:S01]  /*1a50*/  @!P0 IMAD.MOV R24, RZ, RZ, R11 ;  /* 0x000000ffff188224 */ /* 0x000fe200078e020b */
[----:B------:R-:W-:Y:S01]  /*1a60*/  FSEL R17, R21, R17, P0 ;  /* 0x0000001115117208 */ /* 0x000fe20000000000 */
[----:B------:R-:W-:Y:S02]  /*1a70*/  VIADD R11, R0, 0x1 ;  /* 0x00000001000b7836 */ /* 0x000fe40000000000 */
[----:B------:R-:W-:-:S03]  /*1a80*/  VIADD R10, R24, 0x1 ;  /* 0x00000001180a7836 */ /* 0x000fc60000000000 */
[----:B------:R-:W-:Y:S01]  /*1a90*/  ISETP.NE.AND P1, PT, R11, R24, PT ;  /* 0x000000180b00720c */ /* 0x000fe20003f25270 */
[----:B------:R-:W-:-:S12]  /*1aa0*/  VIADD R11, R0, 0x2 ;  /* 0x00000002000b7836 */ /* 0x000fd80000000000 */
[C---:B------:R-:W-:Y:S02]  /*1ab0*/  DSETP.NEU.OR P1, PT, R14.reuse, R6, P1 ;  /* 0x000000060e00722a */ /* 0x040fe40000f2d400 */
[----:B------:R-:W-:-:S10]  /*1ac0*/  DFMA R14, R14, R14, R16 ;  /* 0x0000000e0e0e722b */ /* 0x000fd40000000010 */
[----:B------:R-:W-:Y:S02]  /*1ad0*/  FSEL R16, R14, R16, P1 ;  /* 0x000000100e107208 */ /* 0x000fe40000800000 */
[----:B------:R-:W-:Y:S01]  /*1ae0*/  @!P1 IMAD.MOV R10, RZ, RZ, R24 ;  /* 0x000000ffff0a9224 */ /* 0x000fe200078e0218 */
[----:B------:R-:W-:-:S03]  /*1af0*/  FSEL R17, R15, R17, P1 ;  /* 0x000000110f117208 */ /* 0x000fc60000800000 */
[----:B------:R-:W-:Y:S01]  /*1b00*/  VIADD R14, R10, 0x1 ;  /* 0x000000010a0e7836 */ /* 0x000fe20000000000 */
[----:B------:R-:W-:Y:S01]  /*1b10*/  ISETP.NE.AND P2, PT, R11, R10, PT ;  /* 0x0000000a0b00720c */ /* 0x000fe20003f45270 */
[C---:B------:R-:W-:Y:S02]  /*1b20*/  VIADD R11, R0.reuse, 0x3 ;  /* 0x00000003000b7836 */ /* 0x040fe40000000000 */
[----:B------:R-:W-:-:S10]  /*1b30*/  VIADD R0, R0, 0x4 ;  /* 0x0000000400007836 */ /* 0x000fd40000000000 */
[C---:B------:R-:W-:Y:S02]  /*1b40*/  DSETP.NEU.OR P2, PT, R12.reuse, R6, P2 ;  /* 0x000000060c00722a */ /* 0x040fe4000174d400 */
[----:B------:R-:W-:-:S10]  /*1b50*/  DFMA R12, R12, R12, R16 ;  /* 0x0000000c0c0c722b */ /* 0x000fd40000000010 */
[----:B------:R-:W-:Y:S02]  /*1b60*/  FSEL R12, R12, R16, P2 ;  /* 0x000000100c0c7208 */ /* 0x000fe40001000000 */
[----:B------:R-:W-:Y:S01]  /*1b70*/  @!P2 IMAD.MOV R14, RZ, RZ, R10 ;  /* 0x000000ffff0ea224 */ /* 0x000fe200078e020a */
[----:B------:R-:W-:-:S04]  /*1b80*/  FSEL R13, R13, R17, P2 ;  /* 0x000000110d0d7208 */ /* 0x000fc80001000000 */
[----:B------:R-:W-:Y:S02]  /*1b90*/  ISETP.NE.AND P0, PT, R11, R14, PT ;  /* 0x0000000e0b00720c */ /* 0x000fe40003f05270 */
[----:B------:R-:W-:-:S11]  /*1ba0*/  IADD3 R11, PT, PT, R14, 0x1, RZ ;  /* 0x000000010e0b7810 */ /* 0x000fd60007ffe0ff */
[C---:B------:R-:W-:Y:S02]  /*1bb0*/  DSETP.NEU.OR P0, PT, R8.reuse, R6, P0 ;  /* 0x000000060800722a */ /* 0x040fe4000070d400 */
[----:B------:R-:W-:-:S10]  /*1bc0*/  DFMA R8, R8, R8, R12 ;  /* 0x000000080808722b */ /* 0x000fd4000000000c */
[----:B------:R-:W-:Y:S02]  /*1bd0*/  FSEL R16, R8, R12, P0 ;  /* 0x0000000c08107208 */ /* 0x000fe40000000000 */
[----:B------:R-:W-:Y:S01]  /*1be0*/  FSEL R17, R9, R13, P0 ;  /* 0x0000000d09117208 */ /* 0x000fe20000000000 */
[----:B------:R-:W-:-:S07]  /*1bf0*/  @!P0 IMAD.MOV R11, RZ, RZ, R14 ;  /* 0x000000ffff0b8224 */ /* 0x000fce00078e020e */
.L_x_9:
[----:B------:R-:W-:Y:S05]  /*1c00*/  BRA.U !UP1, `(.L_x_6) ;  /* 0x0000000109987547 */ /* 0x000fea000b800000 */
[----:B------:R-:W-:Y:S02]  /*1c10*/  UISETP.NE.AND UP0, UPT, UR5, 0x1, UPT ;  /* 0x000000010500788c */ /* 0x000fe4000bf05270 */
[----:B------:R-:W-:-:S04]  /*1c20*/  ULOP3.LUT UR4, UR8, 0x1, URZ, 0xc0, !UPT ;  /* 0x0000000108047892 */ /* 0x000fc8000f8ec0ff */
[----:B------:R-:W-:-:S03]  /*1c30*/  UISETP.NE.U32.AND UP1, UPT, UR4, 0x1, UPT ;  /* 0x000000010400788c */ /* 0x000fc6000bf25070 */
[----:B------:R-:W-:Y:S08]  /*1c40*/  BRA.U !UP0, `(.L_x_10) ;  /* 0x0000000108587547 */ /* 0x000ff0000b800000 */
[----:B------:R-:W0:Y:S02]  /*1c50*/  LDC.64 R8, c[0x0][0x390] ;  /* 0x0000e400ff087b82 */ /* 0x000e240000000a00 */
[----:B0-----:R-:W-:-:S05]  /*1c60*/  IMAD.WIDE.U32 R8, R0, 0x8, R8 ;  /* 0x0000000800087825 */ /* 0x001fca00078e0008 */
[----:B------:R-:W2:Y:S04]  /*1c70*/  LDG.E.64 R12, desc[UR10][R8.64] ;  /* 0x0000000a080c7981 */ /* 0x000ea8000c1e1b00 */
[----:B------:R-:W3:Y:S01]  /*1c80*/  LDG.E.64 R14, desc[UR10][R8.64+0x8] ;  /* 0x0000080a080e7981 */ /* 0x000ee2000c1e1b00 */
[C---:B------:R-:W-:Y:S01]  /*1c90*/  ISETP.NE.AND P0, PT, R0.reuse, R11, PT ;  /* 0x0000000b0000720c */ /* 0x040fe20003f05270 */
[----:B------:R-:W-:Y:S02]  /*1ca0*/  VIADD R10, R11, 0x1 ;  /* 0x000000010b0a7836 */ /* 0x000fe40000000000 */
[C---:B------:R-:W-:Y:S02]  /*1cb0*/  VIADD R19, R0.reuse, 0x1 ;  /* 0x0000000100137836 */ /* 0x040fe40000000000 */
[----:B------:R-:W-:Y:S01]  /*1cc0*/  VIADD R0, R0, 0x2 ;  /* 0x0000000200007836 */ /* 0x000fe20000000000 */
[----:B--2---:R-:W-:-:S02]  /*1cd0*/  DMUL R12, R4, |R12| ;  /* 0x4000000c040c7228 */ /* 0x004fc40000000000 */
[----:B---3--:R-:W-:-:S06]  /*1ce0*/  DMUL R14, R4, |R14| ;  /* 0x4000000e040e7228 */ /* 0x008fcc0000000000 */
[C---:B------:R-:W-:Y:S02]  /*1cf0*/  DSETP.NEU.OR P1, PT, R12.reuse, R6, P0 ;  /* 0x000000060c00722a */ /* 0x040fe4000072d400 */
[----:B------:R-:W-:-:S10]  /*1d00*/  DFMA R12, R12, R12, R16 ;  /* 0x0000000c0c0c722b */ /* 0x000fd40000000010 */
[----:B------:R-:W-:Y:S02]  /*1d10*/  FSEL R12, R12, R16, P1 ;  /* 0x000000100c0c7208 */ /* 0x000fe40000800000 */
[----:B------:R-:W-:Y:S01]  /*1d20*/  @!P1 IMAD.MOV R10, RZ, RZ, R11 ;  /* 0x000000ffff0a9224 */ /* 0x000fe200078e020b */
[----:B------:R-:W-:-:S03]  /*1d30*/  FSEL R13, R13, R17, P1 ;  /* 0x000000110d0d7208 */ /* 0x000fc60000800000 */
[----:B------:R-:W-:Y:S01]  /*1d40*/  VIADD R11, R10, 0x1 ;  /* 0x000000010a0b7836 */ /* 0x000fe20000000000 */
[----:B------:R-:W-:-:S13]  /*1d50*/  ISETP.NE.AND P0, PT, R19, R10, PT ;  /* 0x0000000a1300720c */ /* 0x000fda0003f05270 */
[C---:B------:R-:W-:Y:S02]  /*1d60*/  DSETP.NEU.OR P0, PT, R14.reuse, R6, P0 ;  /* 0x000000060e00722a */ /* 0x040fe4000070d400 */
[----:B------:R-:W-:-:S10]  /*1d70*/  DFMA R14, R14, R14, R12 ;  /* 0x0000000e0e0e722b */ /* 0x000fd4000000000c */
[----:B------:R-:W-:Y:S02]  /*1d80*/  FSEL R16, R14, R12, P0 ;  /* 0x0000000c0e107208 */ /* 0x000fe40000000000 */
[----:B------:R-:W-:Y:S01]  /*1d90*/  FSEL R17, R15, R13, P0 ;  /* 0x0000000d0f117208 */ /* 0x000fe20000000000 */
[----:B------:R-:W-:-:S07]  /*1da0*/  @!P0 IMAD.MOV R11, RZ, RZ, R10 ;  /* 0x000000ffff0b8224 */ /* 0x000fce00078e020a */
.L_x_10:
[----:B------:R-:W-:Y:S05]  /*1db0*/  BRA.U UP1, `(.L_x_6) ;  /* 0x00000001012c7547 */ /* 0x000fea000b800000 */
[----:B------:R-:W0:Y:S02]  /*1dc0*/  LDC.64 R8, c[0x0][0x390] ;  /* 0x0000e400ff087b82 */ /* 0x000e240000000a00 */
[----:B0-----:R-:W-:-:S06]  /*1dd0*/  IMAD.WIDE.U32 R8, R0, 0x8, R8 ;  /* 0x0000000800087825 */ /* 0x001fcc00078e0008 */
[----:B------:R-:W2:Y:S01]  /*1de0*/  LDG.E.64 R8, desc[UR10][R8.64] ;  /* 0x0000000a08087981 */ /* 0x000ea2000c1e1b00 */
[----:B------:R-:W-:Y:S01]  /*1df0*/  ISETP.NE.AND P1, PT, R0, R11, PT ;  /* 0x0000000b0000720c */ /* 0x000fe20003f25270 */
[----:B--2---:R-:W-:-:S08]  /*1e00*/  DMUL R12, R4, |R8| ;  /* 0x40000008040c7228 */ /* 0x004fd00000000000 */
[C---:B------:R-:W-:Y:S02]  /*1e10*/  DFMA R14, R12.reuse, R12, R16 ;  /* 0x0000000c0c0e722b */ /* 0x040fe40000000010 */
[----:B------:R-:W-:-:S08]  /*1e20*/  DSETP.NEU.AND P0, PT, R12, R6, PT ;  /* 0x000000060c00722a */ /* 0x000fd00003f0d000 */
[C---:B------:R-:W-:Y:S02]  /*1e30*/  FSEL R11, R14.reuse, R16, P1 ;  /* 0x000000100e0b7208 */ /* 0x040fe40000800000 */
[C---:B------:R-:W-:Y:S02]  /*1e40*/  FSEL R17, R15.reuse, R17, P1 ;  /* 0x000000110f117208 */ /* 0x040fe40000800000 */
[----:B------:R-:W-:Y:S02]  /*1e50*/  FSEL R16, R14, R11, P0 ;  /* 0x0000000b0e107208 */ /* 0x000fe40000000000 */
[----:B------:R-:W-:-:S07]  /*1e60*/  FSEL R17, R15, R17, P0 ;  /* 0x000000110f117208 */ /* 0x000fce0000000000 */
.L_x_6:
[----:B------:R-:W-:Y:S01]  /*1e70*/  DFMA R16, R6, R6, R16 ;  /* 0x000000060610722b */ /* 0x000fe20000000010 */
[----:B------:R-:W-:Y:S02]  /*1e80*/  IMAD.MOV.U32 R10, RZ, RZ, 0x0 ;  /* 0x00000000ff0a7424 */ /* 0x000fe400078e00ff */
[----:B------:R-:W-:Y:S02]  /*1e90*/  IMAD.MOV.U32 R6, RZ, RZ, RZ ;  /* 0x000000ffff067224 */ /* 0x000fe400078e00ff */
[----:B------:R-:W-:Y:S01]  /*1ea0*/  IMAD.MOV.U32 R11, RZ, RZ, 0x3fd80000 ;  /* 0x3fd80000ff0b7424 */ /* 0x000fe200078e00ff */
[----:B------:R-:W0:Y:S04]  /*1eb0*/  MUFU.RSQ64H R7, R17 ;  /* 0x0000001100077308 */ /* 0x000e280000001c00 */
[----:B------:R-:W-:-:S05]  /*1ec0*/  VIADD R0, R17, 0xfff00000 ;  /* 0xfff0000011007836 */ /* 0x000fca0000000000 */
[----:B------:R-:W-:Y:S01]  /*1ed0*/  ISETP.GE.U32.AND P0, PT, R0, 0x7fe00000, PT ;  /* 0x7fe000000000780c */ /* 0x000fe20003f06070 */
[----:B0-----:R-:W-:-:S08]  /*1ee0*/  DMUL R8, R6, R6 ;  /* 0x0000000606087228 */ /* 0x001fd00000000000 */
[----:B------:R-:W-:-:S08]  /*1ef0*/  DFMA R8, R16, -R8, 1 ;  /* 0x3ff000001008742b */ /* 0x000fd00000000808 */
[----:B------:R-:W-:Y:S02]  /*1f00*/  DFMA R10, R8, R10, 0.5 ;  /* 0x3fe00000080a742b */ /* 0x000fe4000000000a */
[----:B------:R-:W-:-:S08]  /*1f10*/  DMUL R8, R6, R8 ;  /* 0x0000000806087228 */ /* 0x000fd00000000000 */
[----:B------:R-:W-:Y:S01]  /*1f20*/  DFMA R6, R10, R8, R6 ;  /* 0x000000080a06722b */ /* 0x000fe20000000006 */
[----:B------:R-:W-:Y:S10]  /*1f30*/  @!P0 BRA `(.L_x_11) ;  /* 0x0000000000108947 */ /* 0x000ff40003800000 */
[----:B------:R-:W-:-:S07]  /*1f40*/  MOV R0, 0x1f60 ;  /* 0x00001f6000007802 */ /* 0x000fce0000000f00 */
[----:B------:R-:W-:Y:S05]  /*1f50*/  CALL.REL.NOINC `($__internal_0_$__cuda_sm20_drsqrt_f64_slowpath_v2) ;  /* 0x0000000000247944 */ /* 0x000fea0003c00000 */
[----:B------:R-:W-:Y:S01]  /*1f60*/  IMAD.MOV.U32 R6, RZ, RZ, R8 ;  /* 0x000000ffff067224 */ /* 0x000fe200078e0008 */
[----:B------:R-:W-:-:S07]  /*1f70*/  MOV R7, R9 ;  /* 0x0000000900077202 */ /* 0x000fce0000000f00 */
.L_x_11:
[----:B------:R-:W0:Y:S01]  /*1f80*/  LDC.64 R8, c[0x0][0x380] ;  /* 0x0000e000ff087b82 */ /* 0x000e220000000a00 */
[----:B------:R-:W-:Y:S02]  /*1f90*/  DMUL R6, R4, R6 ;  /* 0x0000000604067228 */ /* 0x000fe40000000000 */
[----:B------:R-:W-:-:S08]  /*1fa0*/  DSETP.NEU.AND P0, PT, R2, +INF , PT ;  /* 0x7ff000000200742a */ /* 0x000fd00003f0d000 */
[----:B------:R-:W-:Y:S02]  /*1fb0*/  FSEL R2, R6, RZ, P0 ;  /* 0x000000ff06027208 */ /* 0x000fe40000000000 */
[----:B------:R-:W-:-:S05]  /*1fc0*/  FSEL R3, R7, RZ, P0 ;  /* 0x000000ff07037208 */ /* 0x000fca0000000000 */
[----:B0-----:R-:W-:Y:S01]  /*1fd0*/  STG.E.64 desc[UR10][R8.64], R2 ;  /* 0x0000000208007986 */ /* 0x001fe2000c101b0a */
[----:B------:R-:W-:Y:S05]  /*1fe0*/  EXIT ;  /* 0x000000000000794d */ /* 0x000fea0003800000 */
        .weak           $__internal_0_$__cuda_sm20_drsqrt_f64_slowpath_v2
        .type           $__internal_0_$__cuda_sm20_drsqrt_f64_slowpath_v2,@function
        .size           $__internal_0_$__cuda_sm20_drsqrt_f64_slowpath_v2,(.L_x_73 - $__internal_0_$__cuda_sm20_drsqrt_f64_slowpath_v2)
$__internal_0_$__cuda_sm20_drsqrt_f64_slowpath_v2:
[----:B------:R-:W-:Y:S01]  /*1ff0*/  IMAD.MOV.U32 R8, RZ, RZ, R16 ;  /* 0x000000ffff087224 */ /* 0x000fe200078e0010 */
[----:B------:R-:W-:Y:S01]  /*2000*/  LOP3.LUT R6, R17, 0x80000000, RZ, 0xc0, !PT ;  /* 0x8000000011067812 */ /* 0x000fe200078ec0ff */
[----:B------:R-:W-:-:S06]  /*2010*/  IMAD.MOV.U32 R9, RZ, RZ, R17 ;  /* 0x000000ffff097224 */ /* 0x000fcc00078e0011 */
[----:B------:R-:W-:-:S14]  /*2020*/  DSETP.NEU.AND P0, PT, R8, RZ, PT ;  /* 0x000000ff0800722a */ /* 0x000fdc0003f0d000 */
[----:B------:R-:W-:Y:S05]  /*2030*/  @!P0 BRA `(.L_x_12) ;  /* 0x00000000005c8947 */ /* 0x000fea0003800000 */
[----:B------:R-:W-:-:S14]  /*2040*/  DSETP.GTU.AND P0, PT, |R8|, +INF , PT ;  /* 0x7ff000000800742a */ /* 0x000fdc0003f0c200 */
[----:B------:R-:W-:Y:S05]  /*2050*/  @P0 BRA `(.L_x_13) ;  /* 0x00000000004c0947 */ /* 0x000fea0003800000 */
[----:B------:R-:W-:-:S13]  /*2060*/  ISETP.NE.AND P0, PT, R6, RZ, PT ;  /* 0x000000ff0600720c */ /* 0x000fda0003f05270 */
[----:B------:R-:W-:Y:S02]  /*2070*/  @P0 IMAD.MOV.U32 R6, RZ, RZ, 0x0 ;  /* 0x00000000ff060424 */ /* 0x000fe400078e00ff */
[----:B------:R-:W-:Y:S01]  /*2080*/  @P0 IMAD.MOV.U32 R7, RZ, RZ, -0x80000 ;  /* 0xfff80000ff070424 */ /* 0x000fe200078e00ff */
[----:B------:R-:W-:Y:S06]  /*2090*/  @P0 BRA `(.L_x_14) ;  /* 0x00000000004c0947 */ /* 0x000fec0003800000 */
[----:B------:R-:W-:-:S14]  /*20a0*/  DSETP.NEU.AND P0, PT, |R8|, +INF , PT ;  /* 0x7ff000000800742a */ /* 0x000fdc0003f0d200 */
[----:B------:R-:W-:Y:S01]  /*20b0*/  @!P0 CS2R R6, SRZ ;  /* 0x0000000000068805 */ /* 0x000fe2000001ff00 */
[----:B------:R-:W-:Y:S06]  /*20c0*/  @!P0 BRA `(.L_x_14) ;  /* 0x0000000000408947 */ /* 0x000fec0003800000 */
[----:B------:R-:W-:Y:S01]  /*20d0*/  DMUL R8, R8, 1.80143985094819840000e+16 ;  /* 0x4350000008087828 */ /* 0x000fe20000000000 */
[----:B------:R-:W-:Y:S02]  /*20e0*/  IMAD.MOV.U32 R6, RZ, RZ, RZ ;  /* 0x000000ffff067224 */ /* 0x000fe400078e00ff */
[----:B------:R-:W-:Y:S02]  /*20f0*/  IMAD.MOV.U32 R12, RZ, RZ, 0x0 ;  /* 0x00000000ff0c7424 */ /* 0x000fe400078e00ff */
[----:B------:R-:W-:Y:S01]  /*2100*/  IMAD.MOV.U32 R13, RZ, RZ, 0x3fd80000 ;  /* 0x3fd80000ff0d7424 */ /* 0x000fe200078e00ff */
[----:B------:R-:W0:Y:S02]  /*2110*/  MUFU.RSQ64H R7, R9 ;  /* 0x0000000900077308 */ /* 0x000e240000001c00 */
[----:B0-----:R-:W-:-:S08]  /*2120*/  DMUL R10, R6, R6 ;  /* 0x00000006060a7228 */ /* 0x001fd00000000000 */
[----:B------:R-:W-:-:S08]  /*2130*/  DFMA R10, R8, -R10, 1 ;  /* 0x3ff00000080a742b */ /* 0x000fd0000000080a */
[----:B------:R-:W-:Y:S02]  /*2140*/  DFMA R12, R10, R12, 0.5 ;  /* 0x3fe000000a0c742b */ /* 0x000fe4000000000c */
[----:B------:R-:W-:-:S08]  /*2150*/  DMUL R10, R6, R10 ;  /* 0x0000000a060a7228 */ /* 0x000fd00000000000 */
[----:B------:R-:W-:-:S08]  /*2160*/  DFMA R6, R12, R10, R6 ;  /* 0x0000000a0c06722b */ /* 0x000fd00000000006 */
[----:B------:R-:W-:Y:S01]  /*2170*/  DMUL R6, R6, 134217728 ;  /* 0x41a0000006067828 */ /* 0x000fe20000000000 */
[----:B------:R-:W-:Y:S10]  /*2180*/  BRA `(.L_x_14) ;  /* 0x0000000000107947 */ /* 0x000ff40003800000 */
.L_x_13:
[----:B------:R-:W-:Y:S01]  /*2190*/  DADD R6, R8, R8 ;  /* 0x0000000008067229 */ /* 0x000fe20000000008 */
[----:B------:R-:W-:Y:S10]  /*21a0*/  BRA `(.L_x_14) ;  /* 0x0000000000087947 */ /* 0x000ff40003800000 */
.L_x_12:
[----:B------:R-:W-:Y:S01]  /*21b0*/  LOP3.LUT R7, R6, 0x7ff00000, RZ, 0xfc, !PT ;  /* 0x7ff0000006077812 */ /* 0x000fe200078efcff */
[----:B------:R-:W-:-:S07]  /*21c0*/  IMAD.MOV.U32 R6, RZ, RZ, RZ ;  /* 0x000000ffff067224 */ /* 0x000fce00078e00ff */
.L_x_14:
[----:B------:R-:W-:Y:S02]  /*21d0*/  IMAD.MOV.U32 R8, RZ, RZ, R6 ;  /* 0x000000ffff087224 */ /* 0x000fe400078e0006 */
[----:B------:R-:W-:Y:S02]  /*21e0*/  IMAD.MOV.U32 R9, RZ, RZ, R7 ;  /* 0x000000ffff097224 */ /* 0x000fe400078e0007 */
[----:B------:R-:W-:Y:S02]  /*21f0*/  IMAD.MOV.U32 R6, RZ, RZ, R0 ;  /* 0x000000ffff067224 */ /* 0x000fe400078e0000 */
[----:B------:R-:W-:-:S04]  /*2200*/  IMAD.MOV.U32 R7, RZ, RZ, 0x0 ;  /* 0x00000000ff077424 */ /* 0x000fc800078e00ff */
[----:B------:R-:W-:Y:S05]  /*2210*/  RET.REL.NODEC R6 `(_Z6_rnormPdiPKd) ;  /* 0xffffffdc06787950 */ /* 0x000fea0003c3ffff */
.L_x_15:
[----:B------:R-:W-:-:S00]  /*2220*/  BRA `(.L_x_15) ;  /* 0xfffffffc00fc7947 */ /* 0x000fc0000383ffff */
[----:B------:R-:W-:-:S00]  /*2230*/  NOP ;  /* 0x0000000000007918 */ /* 0x000fc00000000000 */
        /* <DEDUP_REMOVED lines=12> */
.L_x_73:


//--------------------- .text._Z11_normcdfinvPdd  --------------------------
	.section	.text._Z11_normcdfinvPdd,"ax",@progbits
	.align	128
        .global         _Z11_normcdfinvPdd
        .type           _Z11_normcdfinvPdd,@function
        .size           _Z11_normcdfinvPdd,(.L_x_75 - _Z11_normcdfinvPdd)
        .other          _Z11_normcdfinvPdd,@"STO_CUDA_ENTRY STV_DEFAULT"
_Z11_normcdfinvPdd:
.text._Z11_normcdfinvPdd:
[----:B------:R-:W-:Y:S08]  /*0000*/  LDC R1, c[0x0][0x37c] ;  /* 0x0000df00ff017b82 */ /* 0x000ff00000000800 */
[----:B------:R-:W0:Y:S01]  /*0010*/  LDC.64 R4, c[0x0][0x388] ;  /* 0x0000e200ff047b82 */ /* 0x000e220000000a00 */
[----:B------:R-:W-:Y:S01]  /*0020*/  UMOV UR4, 0x65aa4e0e ;  /* 0x65aa4e0e00047882 */ /* 0x000fe20000000000 */
[----:B------:R-:W-:Y:S01]  /*0030*/  UMOV UR5, 0x3ffffc0b ;  /* 0x3ffffc0b00057882 */ /* 0x000fe20000000000 */
[----:B------:R-:W-:Y:S01]  /*0040*/  UMOV UR6, 0xad8f904d ;  /* 0xad8f904d00067882 */ /* 0x000fe20000000000 */
[----:B------:R-:W-:Y:S01]  /*0050*/  UMOV UR7, 0x3f4fa4d2 ;  /* 0x3f4fa4d200077882 */ /* 0x000fe20000000000 */
[----:B0-----:R-:W-:-:S08]  /*0060*/  DADD R4, R4, R4 ;  /* 0x0000000004047229 */ /* 0x001fd00000000004 */
[C---:B------:R-:W-:Y:S01]  /*0070*/  DSETP.GTU.AND P0, PT, R4.reuse, UR4, PT ;  /* 0x0000000404007e2a */ /* 0x040fe2000bf0c000 */
[----:B------:R-:W0:Y:S01]  /*0080*/  LDCU.64 UR4, c[0x0][0x358] ;  /* 0x00006b00ff0477ac */ /* 0x000e220008000a00 */
[----:B------:R-:W-:-:S04]  /*0090*/  DADD R2, -R4, 2 ;  /* 0x4000000004027429 */ /* 0x000fc80000000100 */
[----:B------:R-:W-:-:S14]  /*00a0*/  DSETP.LTU.OR P0, PT, R4, UR6, P0 ;  /* 0x0000000604007e2a */ /* 0x000fdc0008709400 */
[----:B0-----:R-:W-:Y:S05]  /*00b0*/  @P0 BRA `(.L_x_16) ;  /* 0x0000000800040947 */ /* 0x001fea0003800000 */
[----:B------:R-:W-:Y:S01]  /*00c0*/  DMUL R2, R4, R2 ;  /* 0x0000000204027228 */ /* 0x000fe20000000000 */
[----:B------:R-:W-:Y:S01]  /*00d0*/  IMAD.MOV.U32 R10, RZ, RZ, RZ ;  /* 0x000000ffff0a7224 */ /* 0x000fe200078e00ff */
[----:B------:R-:W-:Y:S01]  /*00e0*/  UMOV UR6, 0x18c775c9 ;  /* 0x18c775c900067882 */ /* 0x000fe20000000000 */
[----:B------:R-:W-:-:S07]  /*00f0*/  UMOV UR7, 0x3fb5c5c2 ;  /* 0x3fb5c5c200077882 */ /* 0x000fce0000000000 */
[----:B------:R-:W-:-:S04]  /*0100*/  LOP3.LUT R6, R3, 0x801fffff, RZ, 0xc0, !PT ;  /* 0x801fffff03067812 */ /* 0x000fc800078ec0ff */
[----:B------:R-:W-:Y:S01]  /*0110*/  LOP3.LUT R7, R6, 0x3fe00000, RZ, 0xfc, !PT ;  /* 0x3fe0000006077812 */ /* 0x000fe200078efcff */
[----:B------:R-:W-:Y:S01]  /*0120*/  IMAD.MOV.U32 R6, RZ, RZ, R2 ;  /* 0x000000ffff067224 */ /* 0x000fe200078e0002 */
[----:B------:R-:W-:Y:S01]  /*0130*/  SHF.R.U32.HI R2, RZ, 0x14, R3 ;  /* 0x00000014ff027819 */ /* 0x000fe20000011603 */
[----:B------:R-:W-:-:S03]  /*0140*/  IMAD.MOV.U32 R3, RZ, RZ, 0x43300000 ;  /* 0x43300000ff037424 */ /* 0x000fc600078e00ff */
[----:B------:R-:W-:Y:S01]  /*0150*/  LOP3.LUT R2, R2, 0x7fe, RZ, 0xc0, !PT ;  /* 0x000007fe02027812 */ /* 0x000fe200078ec0ff */
[C---:B------:R-:W-:Y:S02]  /*0160*/  DADD R8, R6.reuse, 1 ;  /* 0x3ff0000006087429 */ /* 0x040fe40000000000 */
[----:B------:R-:W-:Y:S02]  /*0170*/  DADD R6, R6, -1 ;  /* 0xbff0000006067429 */ /* 0x000fe40000000000 */
[----:B------:R-:W-:Y:S02]  /*0180*/  VIADD R2, R2, 0x7ffffc02 ;  /* 0x7ffffc0202027836 */ /* 0x000fe40000000000 */
[----:B------:R-:W0:Y:S02]  /*0190*/  MUFU.RCP64H R11, R9 ;  /* 0x00000009000b7308 */ /* 0x000e240000001800 */
[----:B0-----:R-:W-:Y:S01]  /*01a0*/  DFMA R12, -R8, R10, 1 ;  /* 0x3ff00000080c742b */ /* 0x001fe2000000010a */
[----:B------:R-:W-:-:S02]  /*01b0*/  IMAD.MOV.U32 R8, RZ, RZ, -0x6323a277 ;  /* 0x9cdc5d89ff087424 */ /* 0x000fc400078e00ff */
[----:B------:R-:W-:-:S05]  /*01c0*/  IMAD.MOV.U32 R9, RZ, RZ, 0x3fa55cf5 ;  /* 0x3fa55cf5ff097424 */ /* 0x000fca00078e00ff */
[----:B------:R-:W-:-:S08]  /*01d0*/  DFMA R12, R12, R12, R12 ;  /* 0x0000000c0c0c722b */ /* 0x000fd0000000000c */
[----:B------:R-:W-:-:S08]  /*01e0*/  DFMA R12, R10, R12, R10 ;  /* 0x0000000c0a0c722b */ /* 0x000fd0000000000a */
[----:B------:R-:W-:-:S08]  /*01f0*/  DMUL R10, R6, R12 ;  /* 0x0000000c060a7228 */ /* 0x000fd00000000000 */
[----:B------:R-:W-:-:S08]  /*0200*/  DFMA R14, R10, -2, R6 ;  /* 0xc00000000a0e782b */ /* 0x000fd00000000006 */
[----:B------:R-:W-:-:S08]  /*0210*/  DFMA R6, R6, -R10, R14 ;  /* 0x8000000a0606722b */ /* 0x000fd0000000000e */
[----:B------:R-:W-:-:S08]  /*0220*/  DFMA R6, R12, R6, R10 ;  /* 0x000000060c06722b */ /* 0x000fd0000000000a */
[----:B------:R-:W-:-:S08]  /*0230*/  DMUL R10, R6, R6 ;  /* 0x00000006060a7228 */ /* 0x000fd00000000000 */
[----:B------:R-:W-:Y:S01]  /*0240*/  DFMA R8, R10, UR6, R8 ;  /* 0x000000060a087c2b */ /* 0x000fe20008000008 */
[----:B------:R-:W-:Y:S01]  /*0250*/  UMOV UR6, 0xcf6ebb9c ;  /* 0xcf6ebb9c00067882 */ /* 0x000fe20000000000 */
[----:B------:R-:W-:-:S06]  /*0260*/  UMOV UR7, 0x3faefd18 ;  /* 0x3faefd1800077882 */ /* 0x000fcc0000000000 */
[----:B------:R-:W-:Y:S01]  /*0270*/  DFMA R8, R10, R8, UR6 ;  /* 0x000000060a087e2b */ /* 0x000fe20008000008 */
        /* <DEDUP_REMOVED lines=22> */
[----:B------:R-:W-:Y:S02]  /*03e0*/  UMOV UR7, 0x43300000 ;  /* 0x4330000000077882 */ /* 0x000fe40000000000 */
[----:B------:R-:W-:Y:S01]  /*03f0*/  DADD R2, R2, -UR6 ;  /* 0x8000000602027e29 */ /* 0x000fe20008000000 */
[----:B------:R-:W-:Y:S01]  /*0400*/  UMOV UR6, 0xfefa39ef ;  /* 0xfefa39ef00067882 */ /* 0x000fe20000000000 */
[----:B------:R-:W-:Y:S02]  /*0410*/  UMOV UR7, 0x3fe62e42 ;  /* 0x3fe62e4200077882 */ /* 0x000fe40000000000 */
[----:B------:R-:W-:-:S08]  /*0420*/  DMUL R8, R10, R8 ;  /* 0x000000080a087228 */ /* 0x000fd00000000000 */
[----:B------:R-:W-:Y:S01]  /*0430*/  DFMA R8, R6, R8, R6 ;  /* 0x000000080608722b */ /* 0x000fe20000000006 */
[----:B------:R-:W-:Y:S02]  /*0440*/  IMAD.MOV.U32 R6, RZ, RZ, 0x3324d327 ;  /* 0x3324d327ff067424 */ /* 0x000fe400078e00ff */
[----:B------:R-:W-:-:S05]  /*0450*/  IMAD.MOV.U32 R7, RZ, RZ, 0x3c08ddf9 ;  /* 0x3c08ddf9ff077424 */ /* 0x000fca00078e00ff */
[----:B------:R-:W-:-:S08]  /*0460*/  DADD R8, R8, R8 ;  /* 0x0000000008087229 */ /* 0x000fd00000000008 */
[----:B------:R-:W-:Y:S01]  /*0470*/  DFMA R2, R2, UR6, R8 ;  /* 0x0000000602027c2b */ /* 0x000fe20008000008 */
[----:B------:R-:W-:Y:S01]  /*0480*/  UMOV UR6, 0xe746e627 ;  /* 0xe746e62700067882 */ /* 0x000fe20000000000 */
[----:B------:R-:W-:-:S06]  /*0490*/  UMOV UR7, 0x3bb135d2 ;  /* 0x3bb135d200077882 */ /* 0x000fcc0000000000 */
[----:B------:R-:W-:-:S08]  /*04a0*/  DADD R2, -R2, -3.125 ;  /* 0xc009000002027429 */ /* 0x000fd00000000100 */
[----:B------:R-:W-:Y:S01]  /*04b0*/  DFMA R6, R2, -UR6, -R6 ;  /* 0x8000000602067c2b */ /* 0x000fe20008000806 */
        /* <DEDUP_REMOVED lines=8> */
[----:B------:R-:W-:Y:S01]  /*0540*/  DFMA R6, R2, R6, -UR6 ;  /* 0x8000000602067e2b */ /* 0x000fe20008000006 */
        /* <DEDUP_REMOVED lines=53> */
[----:B------:R-:W-:-:S08]  /*08a0*/  DFMA R6, R2, R6, UR6 ;  /* 0x0000000602067e2b */ /* 0x000fd00008000006 */
[----:B------:R-:W-:Y:S01]  /*08b0*/  DFMA R4, -R4, R6, R6 ;  /* 0x000000060404722b */ /* 0x000fe20000000106 */
[----:B------:R-:W-:Y:S10]  /*08c0*/  BRA `(.L_x_17) ;  /* 0x0000001000847947 */ /* 0x000ff40003800000 */
.L_x_16:
[----:B------:R-:W-:-:S04]  /*08d0*/  ISETP.GT.AND P0, PT, R5, 0x3fefffff, PT ;  /* 0x3fefffff0500780c */ /* 0x000fc80003f04270 */
[----:B------:R-:W-:Y:S02]  /*08e0*/  FSEL R3, R3, R5, P0 ;  /* 0x0000000503037208 */ /* 0x000fe40000000000 */
[----:B------:R-:W-:Y:S02]  /*08f0*/  FSEL R6, R2, R4, P0 ;  /* 0x0000000402067208 */ /* 0x000fe40000000000 */
[----:B------:R-:W-:Y:S01]  /*0900*/  FSETP.GE.AND P1, PT, R3, 6.1105542284098368633e-13, PT ;  /* 0x2b2bff2f0300780b */ /* 0x000fe20003f26000 */
[----:B------:R-:W-:-:S12]  /*0910*/  IMAD.MOV.U32 R7, RZ, RZ, R3 ;  /* 0x000000ffff077224 */ /* 0x000fd800078e0003 */
[----:B------:R-:W-:Y:S05]  /*0920*/  @!P1 BRA `(.L_x_18) ;  /* 0x0000000800149947 */ /* 0x000fea0003800000 */
[----:B------:R-:W-:Y:S01]  /*0930*/  LOP3.LUT R7, R3, 0x801fffff, RZ, 0xc0, !PT ;  /* 0x801fffff03077812 */ /* 0x000fe200078ec0ff */
[----:B------:R-:W-:Y:S01]  /*0940*/  IMAD.MOV.U32 R10, RZ, RZ, RZ ;  /* 0x000000ffff0a7224 */ /* 0x000fe200078e00ff */
[----:B------:R-:W-:Y:S01]  /*0950*/  UMOV UR6, 0x18c775c9 ;  /* 0x18c775c900067882 */ /* 0x000fe20000000000 */
[----:B------:R-:W-:Y:S01]  /*0960*/  UMOV UR7, 0x3fb5c5c2 ;  /* 0x3fb5c5c200077882 */ /* 0x000fe20000000000 */
[----:B------:R-:W-:Y:S02]  /*0970*/  LOP3.LUT R7, R7, 0x3fe00000, RZ, 0xfc, !PT ;  /* 0x3fe0000007077812 */ /* 0x000fe400078efcff */
[----:B------:R-:W-:-:S04]  /*0980*/  SHF.R.U32.HI R3, RZ, 0x14, R3 ;  /* 0x00000014ff037819 */ /* 0x000fc80000011603 */
[C---:B------:R-:W-:Y:S01]  /*0990*/  DADD R8, R6.reuse, 1 ;  /* 0x3ff0000006087429 */ /* 0x040fe20000000000 */
[----:B------:R-:W-:Y:S01]  /*09a0*/  LOP3.LUT R3, R3, 0x7fe, RZ, 0xc0, !PT ;  /* 0x000007fe03037812 */ /* 0x000fe200078ec0ff */
[----:B------:R-:W-:-:S04]  /*09b0*/  DADD R6, R6, -1 ;  /* 0xbff0000006067429 */ /* 0x000fc80000000000 */
[----:B------:R-:W0:Y:S01]  /*09c0*/  MUFU.RCP64H R11, R9 ;  /* 0x00000009000b7308 */ /* 0x000e220000001800 */
[----:B------:R-:W-:Y:S02]  /*09d0*/  VIADD R2, R3, 0x7ffffc02 ;  /* 0x7ffffc0203027836 */ /* 0x000fe40000000000 */
[----:B------:R-:W-:Y:S01]  /*09e0*/  IMAD.MOV.U32 R3, RZ, RZ, 0x43300000 ;  /* 0x43300000ff037424 */ /* 0x000fe200078e00ff */
[----:B0-----:R-:W-:Y:S01]  /*09f0*/  DFMA R12, -R8, R10, 1 ;  /* 0x3ff00000080c742b */ /* 0x001fe2000000010a */
[----:B------:R-:W-:Y:S02]  /*0a00*/  IMAD.MOV.U32 R8, RZ, RZ, -0x6323a277 ;  /* 0x9cdc5d89ff087424 */ /* 0x000fe400078e00ff */
        /* <DEDUP_REMOVED lines=40> */
[----:B------:R-:W-:-:S07]  /*0c90*/  MOV R6, RZ ;  /* 0x000000ff00067202 */ /* 0x000fce0000000f00 */
[----:B------:R-:W-:-:S08]  /*0ca0*/  DADD R8, R8, R8 ;  /* 0x0000000008087229 */ /* 0x000fd00000000008 */
[----:B------:R-:W-:Y:S01]  /*0cb0*/  DFMA R2, R2, UR6, R8 ;  /* 0x0000000602027c2b */ /* 0x000fe20008000008 */
[----:B------:R-:W-:Y:S01]  /*0cc0*/  UMOV UR6, 0xf51c2197 ;  /* 0xf51c219700067882 */ /* 0x000fe20000000000 */
[----:B------:R-:W-:-:S06]  /*0cd0*/  UMOV UR7, 0x4001e90f ;  /* 0x4001e90f00077882 */ /* 0x000fcc0000000000 */
[----:B------:R-:W-:-:S06]  /*0ce0*/  DADD R10, -RZ, -R2 ;  /* 0x00000000ff0a7229 */ /* 0x000fcc0000000902 */
[----:B------:R-:W0:Y:S01]  /*0cf0*/  MUFU.RSQ64H R7, R11 ;  /* 0x0000000b00077308 */ /* 0x000e220000001c00 */
[----:B------:R-:W-:Y:S01]  /*0d00*/  IMAD.MOV.U32 R10, RZ, RZ, 0x1 ;  /* 0x00000001ff0a7424 */ /* 0x000fe200078e00ff */
[----:B0-----:R-:W-:-:S08]  /*0d10*/  DMUL R8, R6, R6 ;  /* 0x0000000606087228 */ /* 0x001fd00000000000 */
[----:B------:R-:W-:Y:S01]  /*0d20*/  DFMA R8, R2, R8, 1 ;  /* 0x3ff000000208742b */ /* 0x000fe20000000008 */
[----:B------:R-:W-:Y:S02]  /*0d30*/  IMAD.MOV.U32 R2, RZ, RZ, 0x0 ;  /* 0x00000000ff027424 */ /* 0x000fe400078e00ff */
[----:B------:R-:W-:-:S06]  /*0d40*/  IMAD.MOV.U32 R3, RZ, RZ, 0x3fd80000 ;  /* 0x3fd80000ff037424 */ /* 0x000fcc00078e00ff */
[----:B------:R-:W-:Y:S02]  /*0d50*/  DFMA R2, R8, R2, 0.5 ;  /* 0x3fe000000802742b */ /* 0x000fe40000000002 */
[----:B------:R-:W-:-:S08]  /*0d60*/  DMUL R8, R6, R8 ;  /* 0x0000000806087228 */ /* 0x000fd00000000000 */
[----:B------:R-:W-:Y:S01]  /*0d70*/  DFMA R2, R2, R8, R6 ;  /* 0x000000080202722b */ /* 0x000fe20000000006 */
[----:B------:R-:W-:Y:S02]  /*0d80*/  IMAD.MOV.U32 R8, RZ, RZ, 0x333839aa ;  /* 0x333839aaff087424 */ /* 0x000fe400078e00ff */
[----:B------:R-:W-:-:S05]  /*0d90*/  IMAD.MOV.U32 R9, RZ, RZ, 0x4000a0e7 ;  /* 0x4000a0e7ff097424 */ /* 0x000fca00078e00ff */
[----:B------:R-:W-:Y:S01]  /*0da0*/  DADD R6, R2, UR6 ;  /* 0x0000000602067e29 */ /* 0x000fe20008000000 */
        /* <DEDUP_REMOVED lines=20> */
[C---:B------:R-:W-:Y:S01]  /*0ef0*/  DFMA R6, R2.reuse, R6, UR6 ;  /* 0x0000000602067e2b */ /* 0x040fe20008000006 */
[----:B------:R-:W-:Y:S01]  /*0f00*/  UMOV UR6, 0x2591afab ;  /* 0x2591afab00067882 */ /* 0x000fe20000000000 */
[----:B------:R-:W-:Y:S02]  /*0f10*/  UMOV UR7, 0x3febe922 ;  /* 0x3febe92200077882 */ /* 0x000fe40000000000 */
[C---:B------:R-:W-:Y:S01]  /*0f20*/  DFMA R8, R2.reuse, UR6, R8 ;  /* 0x0000000602087c2b */ /* 0x040fe20008000008 */
[----:B------:R-:W-:Y:S01]  /*0f30*/  UMOV UR6, 0xf7e57d5c ;  /* 0xf7e57d5c00067882 */ /* 0x000fe20000000000 */
[----:B------:R-:W-:Y:S02]  /*0f40*/  UMOV UR7, 0x4008768c ;  /* 0x4008768c00077882 */ /* 0x000fe40000000000 */
[----:B------:R-:W-:-:S04]  /*0f50*/  DMUL R6, R2, R6 ;  /* 0x0000000602067228 */ /* 0x000fc80000000000 */
[----:B------:R-:W-:Y:S01]  /*0f60*/  DFMA R8, R2, R8, UR6 ;  /* 0x0000000602087e2b */ /* 0x000fe20008000008 */
[----:B------:R-:W-:Y:S01]  /*0f70*/  UMOV UR6, 0xe28da583 ;  /* 0xe28da58300067882 */ /* 0x000fe20000000000 */
[----:B------:R-:W0:Y:S01]  /*0f80*/  MUFU.RCP64H R11, R7 ;  /* 0x00000007000b7308 */ /* 0x000e220000001800 */
[----:B------:R-:W-:-:S05]  /*0f90*/  UMOV UR7, 0x400b77e7 ;  /* 0x400b77e700077882 */ /* 0x000fca0000000000 */
[----:B------:R-:W-:Y:S01]  /*0fa0*/  DFMA R8, R2, R8, UR6 ;  /* 0x0000000602087e2b */ /* 0x000fe20008000008 */
[----:B------:R-:W-:Y:S01]  /*0fb0*/  UMOV UR6, 0xa4f99cf9 ;  /* 0xa4f99cf900067882 */ /* 0x000fe20000000000 */
[----:B------:R-:W-:-:S06]  /*0fc0*/  UMOV UR7, 0x3ff34f26 ;  /* 0x3ff34f2600077882 */ /* 0x000fcc0000000000 */
[----:B------:R-:W-:Y:S01]  /*0fd0*/  DFMA R8, R2, R8, UR6 ;  /* 0x0000000602087e2b */ /* 0x000fe20008000008 */
[----:B------:R-:W-:Y:S01]  /*0fe0*/  UMOV UR6, 0xadb019ed ;  /* 0xadb019ed00067882 */ /* 0x000fe20000000000 */
[----:B------:R-:W-:Y:S01]  /*0ff0*/  UMOV UR7, 0x3fc1f674 ;  /* 0x3fc1f67400077882 */ /* 0x000fe20000000000 */
[----:B0-----:R-:W-:-:S05]  /*1000*/  DFMA R12, -R6, R10, 1 ;  /* 0x3ff00000060c742b */ /* 0x001fca000000010a */
[----:B------:R-:W-:Y:S01]  /*1010*/  DFMA R8, R2, R8, UR6 ;  /* 0x0000000602087e2b */ /* 0x000fe20008000008 */
[----:B------:R-:W-:Y:S01]  /*1020*/  UMOV UR6, 0x9506431d ;  /* 0x9506431d00067882 */ /* 0x000fe20000000000 */
[----:B------:R-:W-:Y:S01]  /*1030*/  UMOV UR7, 0x3f75ddae ;  /* 0x3f75ddae00077882 */ /* 0x000fe20000000000 */
[----:B------:R-:W-:-:S05]  /*1040*/  DFMA R12, R12, R12, R12 ;  /* 0x0000000c0c0c722b */ /* 0x000fca000000000c */
[----:B------:R-:W-:Y:S01]  /*1050*/  DFMA R8, R2, R8, UR6 ;  /* 0x0000000602087e2b */ /* 0x000fe20008000008 */
[----:B------:R-:W-:Y:S01]  /*1060*/  UMOV UR6, 0xaa32489c ;  /* 0xaa32489c00067882 */ /* 0x000fe20000000000 */
[----:B------:R-:W-:Y:S01]  /*1070*/  UMOV UR7, 0x3f0ada49 ;  /* 0x3f0ada4900077882 */ /* 0x000fe20000000000 */
[----:B------:R-:W-:-:S05]  /*1080*/  DFMA R12, R10, R12, R10 ;  /* 0x0000000c0a0c722b */ /* 0x000fca000000000a */
[----:B------:R-:W-:-:S03]  /*1090*/  DFMA R14, R2, R8, UR6 ;  /* 0x00000006020e7e2b */ /* 0x000fc60008000008 */
[----:B------:R-:W-:-:S07]  /*10a0*/  DFMA R10, -R6, R12, 1 ;  /* 0x3ff00000060a742b */ /* 0x000fce000000010c */
[----:B------:R-:W-:Y:S01]  /*10b0*/  FSETP.GEU.AND P1, PT, |R15|, 6.5827683646048100446e-37, PT ;  /* 0x036000000f00780b */ /* 0x000fe20003f2e200 */
[----:B------:R-:W-:-:S08]  /*10c0*/  DFMA R10, R12, R10, R12 ;  /* 0x0000000a0c0a722b */ /* 0x000fd0000000000c */
[----:B------:R-:W-:-:S08]  /*10d0*/  DMUL R2, R14, R10 ;  /* 0x0000000a0e027228 */ /* 0x000fd00000000000 */
[----:B------:R-:W-:-:S08]  /*10e0*/  DFMA R8, -R6, R2, R14 ;  /* 0x000000020608722b */ /* 0x000fd0000000010e */
[----:B------:R-:W-:-:S10]  /*10f0*/  DFMA R2, R10, R8, R2 ;  /* 0x000000080a02722b */ /* 0x000fd40000000002 */
[----:B------:R-:W-:-:S05]  /*1100*/  FFMA R0, RZ, R7, R3 ;  /* 0x00000007ff007223 */ /* 0x000fca0000000003 */
[----:B------:R-:W-:-:S13]  /*1110*/  FSETP.GT.AND P0, PT, |R0|, 1.469367938527859385e-39, PT ;  /* 0x001000000000780b */ /* 0x000fda0003f04200 */
[----:B------:R-:W-:Y:S05]  /*1120*/  @P0 BRA P1, `(.L_x_19) ;  /* 0x00000008005c0947 */ /* 0x000fea0000800000 */
[----:B------:R-:W-:-:S07]  /*1130*/  MOV R0, 0x1150 ;  /* 0x0000115000007802 */ /* 0x000fce0000000f00 */
[----:B------:R-:W-:Y:S05]  /*1140*/  CALL.REL.NOINC `($__internal_1_$__cuda_sm20_div_rn_f64_full) ;  /* 0x00000008008c7944 */ /* 0x000fea0003c00000 */
[----:B------:R-:W-:Y:S02]  /*1150*/  IMAD.MOV.U32 R2, RZ, RZ, R14 ;  /* 0x000000ffff027224 */ /* 0x000fe400078e000e */
[----:B------:R-:W-:Y:S01]  /*1160*/  IMAD.MOV.U32 R3, RZ, RZ, R15 ;  /* 0x000000ffff037224 */ /* 0x000fe200078e000f */
[----:B------:R-:W-:Y:S06]  /*1170*/  BRA `(.L_x_19) ;  /* 0x0000000800487947 */ /* 0x000fec0003800000 */
.L_x_18:
[----:B------:R-:W-:Y:S01]  /*1180*/  ISETP.GT.AND P0, PT, R3, 0xfffff, PT ;  /* 0x000fffff0300780c */ /* 0x000fe20003f04270 */
[----:B------:R-:W-:-:S12]  /*1190*/  IMAD.MOV.U32 R2, RZ, RZ, R6 ;  /* 0x000000ffff027224 */ /* 0x000fd800078e0006 */
[----:B------:R-:W-:-:S10]  /*11a0*/  @!P0 DMUL R6, R6, 1.80143985094819840000e+16 ;  /* 0x4350000006068828 */ /* 0x000fd40000000000 */
[----:B------:R-:W-:Y:S02]  /*11b0*/  @!P0 IMAD.MOV.U32 R3, RZ, RZ, R7 ;  /* 0x000000ffff038224 */ /* 0x000fe400078e0007 */
[----:B------:R-:W-:Y:S02]  /*11c0*/  @!P0 IMAD.MOV.U32 R2, RZ, RZ, R6 ;  /* 0x000000ffff028224 */ /* 0x000fe400078e0006 */
[----:B------:R-:W-:-:S05]  /*11d0*/  VIADD R0, R3, 0xffffffff ;  /* 0xffffffff03007836 */ /* 0x000fca0000000000 */
[----:B------:R-:W-:Y:S01]  /*11e0*/  ISETP.GT.U32.AND P1, PT, R0, 0x7feffffe, PT ;  /* 0x7feffffe0000780c */ /* 0x000fe20003f24070 */
[----:B------:R-:W-:Y:S01]  /*11f0*/  IMAD.MOV.U32 R0, RZ, RZ, -0x3ff ;  /* 0xfffffc01ff007424 */ /* 0x000fe200078e00ff */
[----:B------:R-:W-:-:S11]  /*1200*/  @!P0 MOV R0, 0xfffffbcb ;  /* 0xfffffbcb00008802 */ /* 0x000fd60000000f00 */
[----:B------:R-:W-:Y:S05]  /*1210*/  @P1 BRA `(.L_x_20) ;  /* 0x0000000400041947 */ /* 0x000fea0003800000 */
[----:B------:R-:W-:Y:S01]  /*1220*/  LOP3.LUT R6, R3, 0xfffff, RZ, 0xc0, !PT ;  /* 0x000fffff03067812 */ /* 0x000fe200078ec0ff */
[----:B------:R-:W-:Y:S01]  /*1230*/  IMAD.MOV.U32 R8, RZ, RZ, RZ ;  /* 0x000000ffff087224 */ /* 0x000fe200078e00ff */
[----:B------:R-:W-:Y:S01]  /*1240*/  UMOV UR6, 0x3ae80f1e ;  /* 0x3ae80f1e00067882 */ /* 0x000fe20000000000 */
[----:B------:R-:W-:Y:S01]  /*1250*/  IMAD.MOV.U32 R16, RZ, RZ, -0x748574fc ;  /* 0x8b7a8b04ff107424 */ /* 0x000fe200078e00ff */
[----:B------:R-:W-:Y:S01]  /*1260*/  LOP3.LUT R7, R6, 0x3ff00000, RZ, 0xfc, !PT ;  /* 0x3ff0000006077812 */ /* 0x000fe200078efcff */
[----:B------:R-:W-:Y:S01]  /*1270*/  IMAD.MOV.U32 R6, RZ, RZ, R2 ;  /* 0x000000ffff067224 */ /* 0x000fe200078e0002 */
[----:B------:R-:W-:Y:S01]  /*1280*/  UMOV UR7, 0x3eb1380b ;  /* 0x3eb1380b00077882 */ /* 0x000fe20000000000 */
[----:B------:R-:W-:Y:S01]  /*1290*/  IMAD.MOV.U32 R17, RZ, RZ, 0x3ed0ee25 ;  /* 0x3ed0ee25ff117424 */ /* 0x000fe200078e00ff */
[----:B------:R-:W-:Y:S01]  /*12a0*/  ISETP.GE.U32.AND P0, PT, R7, 0x3ff6a09f, PT ;  /* 0x3ff6a09f0700780c */ /* 0x000fe20003f06070 */
[----:B------:R-:W-:Y:S01]  /*12b0*/  IMAD.MOV.U32 R19, RZ, RZ, 0x43300000 ;  /* 0x43300000ff137424 */ /* 0x000fe200078e00ff */
[----:B------:R-:W-:Y:S01]  /*12c0*/  LEA.HI R0, R3, R0, RZ, 0xc ;  /* 0x0000000003007211 */ /* 0x000fe200078f60ff */
[----:B------:R-:W-:Y:S01]  /*12d0*/  UMOV UR8, 0x80000000 ;  /* 0x8000000000087882 */ /* 0x000fe20000000000 */
[----:B------:R-:W-:-:S09]  /*12e0*/  UMOV UR9, 0x43300000 ;  /* 0x4330000000097882 */ /* 0x000fd20000000000 */
[----:B------:R-:W-:Y:S02]  /*12f0*/  @P0 VIADD R9, R7, 0xfff00000 ;  /* 0xfff0000007090836 */ /* 0x000fe40000000000 */
[----:B------:R-:W-:Y:S02]  /*1300*/  @P0 VIADD R0, R0, 0x1 ;  /* 0x0000000100000836 */ /* 0x000fe40000000000 */
[----:B------:R-:W-:-:S03]  /*1310*/  @P0 IMAD.MOV.U32 R7, RZ, RZ, R9 ;  /* 0x000000ffff070224 */ /* 0x000fc600078e0009 */
[----:B------:R-:W-:-:S03]  /*1320*/  LOP3.LUT R18, R0, 0x80000000, RZ, 0x3c, !PT ;  /* 0x8000000000127812 */ /* 0x000fc600078e3cff */
[C---:B------:R-:W-:Y:S02]  /*1330*/  DADD R14, R6.reuse, 1 ;  /* 0x3ff00000060e7429 */ /* 0x040fe40000000000 */
[----:B------:R-:W-:-:S04]  /*1340*/  DADD R6, R6, -1 ;  /* 0xbff0000006067429 */ /* 0x000fc80000000000 */
[----:B------:R-:W0:Y:S02]  /*1350*/  MUFU.RCP64H R9, R15 ;  /* 0x0000000f00097308 */ /* 0x000e240000001800 */
[----:B0-----:R-:W-:-:S08]  /*1360*/  DFMA R10, -R14, R8, 1 ;  /* 0x3ff000000e0a742b */ /* 0x001fd00000000108 */
[----:B------:R-:W-:-:S08]  /*1370*/  DFMA R10, R10, R10, R10 ;  /* 0x0000000a0a0a722b */ /* 0x000fd0000000000a */
[----:B------:R-:W-:-:S08]  /*1380*/  DFMA R8, R8, R10, R8 ;  /* 0x0000000a0808722b */ /* 0x000fd00000000008 */
[----:B------:R-:W-:-:S08]  /*1390*/  DMUL R10, R6, R8 ;  /* 0x00000008060a7228 */ /* 0x000fd00000000000 */
[----:B------:R-:W-:-:S08]  /*13a0*/  DFMA R10, R6, R8, R10 ;  /* 0x00000008060a722b */ /* 0x000fd0000000000a */
[----:B------:R-:W-:Y:S02]  /*13b0*/  DMUL R12, R10, R10 ;  /* 0x0000000a0a0c7228 */ /* 0x000fe40000000000 */
[----:B------:R-:W-:-:S06]  /*13c0*/  DADD R2, R6, -R10 ;  /* 0x0000000006027229 */ /* 0x000fcc000000080a */
[----:B------:R-:W-:Y:S01]  /*13d0*/  DFMA R14, R12, UR6, R16 ;  /* 0x000000060c0e7c2b */ /* 0x000fe20008000010 */
[----:B------:R-:W-:Y:S01]  /*13e0*/  UMOV UR6, 0x9f02676f ;  /* 0x9f02676f00067882 */ /* 0x000fe20000000000 */
[----:B------:R-:W-:Y:S01]  /*13f0*/  UMOV UR7, 0x3ef3b266 ;  /* 0x3ef3b26600077882 */ /* 0x000fe20000000000 */
[----:B------:R-:W-:Y:S02]  /*1400*/  DADD R16, R2, R2 ;  /* 0x0000000002107229 */ /* 0x000fe40000000002 */
[----:B------:R-:W-:Y:S01]  /*1410*/  DADD R2, R18, -UR8 ;  /* 0x8000000812027e29 */ /* 0x000fe20008000000 */
[----:B------:R-:W-:Y:S01]  /*1420*/  UMOV UR8, 0xfefa39ef ;  /* 0xfefa39ef00087882 */ /* 0x000fe20000000000 */
[----:B------:R-:W-:Y:S01]  /*1430*/  UMOV UR9, 0x3fe62e42 ;  /* 0x3fe62e4200097882 */ /* 0x000fe20000000000 */
[----:B------:R-:W-:Y:S01]  /*1440*/  DFMA R14, R12, R14, UR6 ;  /* 0x000000060c0e7e2b */ /* 0x000fe2000800000e */
[----:B------:R-:W-:Y:S01]  /*1450*/  UMOV UR6, 0xa9ab0956 ;  /* 0xa9ab095600067882 */ /* 0x000fe20000000000 */
[----:B------:R-:W-:Y:S01]  /*1460*/  UMOV UR7, 0x3f1745cb ;  /* 0x3f1745cb00077882 */ /* 0x000fe20000000000 */
[----:B------:R-:W-:-:S02]  /*1470*/  DFMA R16, R6, -R10, R16 ;  /* 0x8000000a0610722b */ /* 0x000fc40000000010 */
[----:B------:R-:W-:-:S03]  /*1480*/  DFMA R6, R2, UR8, R10 ;  /* 0x0000000802067c2b */ /* 0x000fc6000800000a */
[----:B------:R-:W-:Y:S01]  /*1490*/  DFMA R14, R12, R14, UR6 ;  /* 0x000000060c0e7e2b */ /* 0x000fe2000800000e */
[----:B------:R-:W-:Y:S01]  /*14a0*/  UMOV UR6, 0x2d1b5154 ;  /* 0x2d1b515400067882 */ /* 0x000fe20000000000 */
[----:B------:R-:W-:Y:S01]  /*14b0*/  UMOV UR7, 0x3f3c71c7 ;  /* 0x3f3c71c700077882 */ /* 0x000fe20000000000 */
[----:B------:R-:W-:-:S05]  /*14c0*/  DMUL R16, R8, R16 ;  /* 0x0000001008107228 */ /* 0x000fca0000000000 */
        /* <DEDUP_REMOVED lines=12> */
[----:B------:R-:W-:Y:S01]  /*1590*/  DFMA R18, R2, -UR6, R6 ;  /* 0x8000000602127c2b */ /* 0x000fe20008000006 */
[----:B------:R-:W-:Y:S01]  /*15a0*/  UMOV UR6, 0x3b39803f ;  /* 0x3b39803f00067882 */ /* 0x000fe20000000000 */
[----:B------:R-:W-:Y:S02]  /*15b0*/  UMOV UR7, 0x3c7abc9e ;  /* 0x3c7abc9e00077882 */ /* 0x000fe40000000000 */
[----:B------:R-:W-:-:S04]  /*15c0*/  DMUL R14, R12, R14 ;  /* 0x0000000e0c0e7228 */ /* 0x000fc80000000000 */
[----:B------:R-:W-:-:S04]  /*15d0*/  DADD R18, -R10, R18 ;  /* 0x000000000a127229 */ /* 0x000fc80000000112 */
[----:B------:R-:W-:-:S08]  /*15e0*/  DFMA R14, R10, R14, R16 ;  /* 0x0000000e0a0e722b */ /* 0x000fd00000000010 */
[----:B------:R-:W-:-:S08]  /*15f0*/  DADD R14, R14, -R18 ;  /* 0x000000000e0e7229 */ /* 0x000fd00000000812 */
[----:B------:R-:W-:-:S08]  /*1600*/  DFMA R14, R2, UR6, R14 ;  /* 0x00000006020e7c2b */ /* 0x000fd0000800000e */
[----:B------:R-:W-:Y:S01]  /*1610*/  DADD R6, R6, R14 ;  /* 0x0000000006067229 */ /* 0x000fe2000000000e */
[----:B------:R-:W-:Y:S10]  /*1620*/  BRA `(.L_x_21) ;  /* 0x0000000000187947 */ /* 0x000ff40003800000 */
.L_x_20:
[----:B------:R-:W-:Y:S01]  /*1630*/  IMAD.MOV.U32 R2, RZ, RZ, 0x0 ;  /* 0x00000000ff027424 */ /* 0x000fe200078e00ff */
[----:B------:R-:W-:Y:S01]  /*1640*/  LOP3.LUT P0, RZ, R7, 0x7fffffff, RZ, 0xc0, !PT ;  /* 0x7fffffff07ff7812 */ /* 0x000fe2000780c0ff */
[----:B------:R-:W-:-:S06]  /*1650*/  IMAD.MOV.U32 R3, RZ, RZ, 0x7ff00000 ;  /* 0x7ff00000ff037424 */ /* 0x000fcc00078e00ff */
[----:B------:R-:W-:-:S10]  /*1660*/  DFMA R2, R6, R2, +INF ;  /* 0x7ff000000602742b */ /* 0x000fd40000000002 */
[----:B------:R-:W-:Y:S02]  /*1670*/  FSEL R6, R2, RZ, P0 ;  /* 0x000000ff02067208 */ /* 0x000fe40000000000 */
[----:B------:R-:W-:-:S07]  /*1680*/  FSEL R7, R3, -QNAN , P0 ;  /* 0xfff0000003077808 */ /* 0x000fce0000000000 */
.L_x_21:
[----:B------:R-:W-:Y:S01]  /*1690*/  DADD R10, -RZ, -R6 ;  /* 0x00000000ff0a7229 */ /* 0x000fe20000000906 */
[----:B------:R-:W-:-:S05]  /*16a0*/  MOV R2, RZ ;  /* 0x000000ff00027202 */ /* 0x000fca0000000f00 */
[----:B------:R-:W0:Y:S04]  /*16b0*/  MUFU.RSQ64H R3, R11 ;  /* 0x0000000b00037308 */ /* 0x000e280000001c00 */
[----:B------:R-:W-:-:S05]  /*16c0*/  VIADD R0, R11, 0xfff00000 ;  /* 0xfff000000b007836 */ /* 0x000fca0000000000 */
[----:B------:R-:W-:Y:S01]  /*16d0*/  ISETP.GE.U32.AND P0, PT, R0, 0x7fe00000, PT ;  /* 0x7fe000000000780c */ /* 0x000fe20003f06070 */
[----:B0-----:R-:W-:-:S08]  /*16e0*/  DMUL R8, R2, R2 ;  /* 0x0000000202087228 */ /* 0x001fd00000000000 */
[----:B------:R-:W-:Y:S01]  /*16f0*/  DFMA R8, -R8, -R6, 1 ;  /* 0x3ff000000808742b */ /* 0x000fe20000000906 */
[----:B------:R-:W-:Y:S02]  /*1700*/  IMAD.MOV.U32 R6, RZ, RZ, 0x0 ;  /* 0x00000000ff067424 */ /* 0x000fe400078e00ff */
[----:B------:R-:W-:-:S06]  /*1710*/  IMAD.MOV.U32 R7, RZ, RZ, 0x3fd80000 ;  /* 0x3fd80000ff077424 */ /* 0x000fcc00078e00ff */
[----:B------:R-:W-:Y:S02]  /*1720*/  DFMA R6, R8, R6, 0.5 ;  /* 0x3fe000000806742b */ /* 0x000fe40000000006 */
[----:B------:R-:W-:-:S08]  /*1730*/  DMUL R8, R2, R8 ;  /* 0x0000000802087228 */ /* 0x000fd00000000000 */
[----:B------:R-:W-:Y:S01]  /*1740*/  DFMA R2, R6, R8, R2 ;  /* 0x000000080602722b */ /* 0x000fe20000000002 */
[----:B------:R-:W-:Y:S10]  /*1750*/  @!P0 BRA `(.L_x_22) ;  /* 0x0000000000108947 */ /* 0x000ff40003800000 */
[----:B------:R-:W-:-:S07]  /*1760*/  MOV R0, 0x1780 ;  /* 0x0000178000007802 */ /* 0x000fce0000000f00 */
[----:B------:R-:W-:Y:S05]  /*1770*/  CALL.REL.NOINC `($__internal_2_$__cuda_sm20_drsqrt_f64_slowpath_v2) ;  /* 0x0000000800707944 */ /* 0x000fea0003c00000 */
[----:B------:R-:W-:Y:S02]  /*1780*/  IMAD.MOV.U32 R2, RZ, RZ, R6 ;  /* 0x000000ffff027224 */ /* 0x000fe400078e0006 */
[----:B------:R-:W-:-:S07]  /*1790*/  IMAD.MOV.U32 R3, RZ, RZ, R7 ;  /* 0x000000ffff037224 */ /* 0x000fce00078e0007 */
.L_x_22:
[----:B------:R-:W-:Y:S01]  /*17a0*/  UMOV UR6, 0xc30baa54 ;  /* 0xc30baa5400067882 */ /* 0x000fe20000000000 */
[----:B------:R-:W-:Y:S01]  /*17b0*/  UMOV UR7, 0x3ff59895 ;  /* 0x3ff5989500077882 */ /* 0x000fe20000000000 */
[----:B------:R-:W-:Y:S01]  /*17c0*/  IMAD.MOV.U32 R10, RZ, RZ, 0x1 ;  /* 0x00000001ff0a7424 */ /* 0x000fe200078e00ff */
[----:B------:R-:W-:Y:S01]  /*17d0*/  DADD R6, R2, UR6 ;  /* 0x0000000602067e29 */ /* 0x000fe20008000000 */
[----:B------:R-:W-:Y:S01]  /*17e0*/  UMOV UR6, 0x956a143f ;  /* 0x956a143f00067882 */ /* 0x000fe20000000000 */
[----:B------:R-:W-:Y:S01]  /*17f0*/  UMOV UR7, 0x3ffae8e5 ;  /* 0x3ffae8e500077882 */ /* 0x000fe20000000000 */
[----:B------:R-:W-:Y:S02]  /*1800*/  IMAD.MOV.U32 R8, RZ, RZ, -0x69b1da64 ;  /* 0x964e259cff087424 */ /* 0x000fe400078e00ff */
[----:B------:R-:W-:-:S03]  /*1810*/  IMAD.MOV.U32 R9, RZ, RZ, 0x3ffa2013 ;  /* 0x3ffa2013ff097424 */ /* 0x000fc600078e00ff */
        /* <DEDUP_REMOVED lines=9> */
[-C--:B------:R-:W-:Y:S01]  /*18b0*/  DFMA R6, R6, R2.reuse, UR6 ;  /* 0x0000000606067e2b */ /* 0x080fe20008000002 */
[----:B------:R-:W-:Y:S01]  /*18c0*/  UMOV UR6, 0x1c71b0bf ;  /* 0x1c71b0bf00067882 */ /* 0x000fe20000000000 */
[----:B------:R-:W-:Y:S02]  /*18d0*/  UMOV UR7, 0x3fe8e210 ;  /* 0x3fe8e21000077882 */ /* 0x000fe40000000000 */
[----:B------:R-:W-:Y:S01]  /*18e0*/  DFMA R8, R2, UR6, R8 ;  /* 0x0000000602087c2b */ /* 0x000fe20008000008 */
        /* <DEDUP_REMOVED lines=10> */
[----:B------:R-:W-:Y:S02]  /*1990*/  DFMA R14, R8, R2, UR6 ;  /* 0x00000006080e7e2b */ /* 0x000fe40008000002 */
[----:B0-----:R-:W-:-:S08]  /*19a0*/  DFMA R12, -R6, R10, 1 ;  /* 0x3ff00000060c742b */ /* 0x001fd0000000010a */
[----:B------:R-:W-:Y:S01]  /*19b0*/  FSETP.GEU.AND P1, PT, |R15|, 6.5827683646048100446e-37, PT ;  /* 0x036000000f00780b */ /* 0x000fe20003f2e200 */
[----:B------:R-:W-:-:S08]  /*19c0*/  DFMA R12, R12, R12, R12 ;  /* 0x0000000c0c0c722b */ /* 0x000fd0000000000c */
[----:B------:R-:W-:-:S08]  /*19d0*/  DFMA R12, R10, R12, R10 ;  /* 0x0000000c0a0c722b */ /* 0x000fd0000000000a */
[----:B------:R-:W-:-:S08]  /*19e0*/  DFMA R10, -R6, R12, 1 ;  /* 0x3ff00000060a742b */ /* 0x000fd0000000010c */
        /* <DEDUP_REMOVED lines=10> */
[----:B------:R-:W-:-:S07]  /*1a90*/  IMAD.MOV.U32 R3, RZ, RZ, R15 ;  /* 0x000000ffff037224 */ /* 0x000fce00078e000f */
.L_x_19:
[----:B------:R-:W-:Y:S01]  /*1aa0*/  DADD R6, -RZ, -R2 ;  /* 0x00000000ff067229 */ /* 0x000fe20000000902 */
[----:B------:R-:W-:-:S09]  /*1ab0*/  ISETP.GT.AND P0, PT, R5, 0x3fefffff, PT ;  /* 0x3fefffff0500780c */ /* 0x000fd20003f04270 */
[----:B------:R-:W-:Y:S02]  /*1ac0*/  FSEL R4, R6, R2, P0 ;  /* 0x0000000206047208 */ /* 0x000fe40000000000 */
[----:B------:R-:W-:-:S07]  /*1ad0*/  FSEL R5, R7, R3, P0 ;  /* 0x0000000307057208 */ /* 0x000fce0000000000 */
.L_x_17:
[----:B------:R-:W-:Y:S01]  /*1ae0*/  UMOV UR6, 0xf626cdd5 ;  /* 0xf626cdd500067882 */ /* 0x000fe20000000000 */
[----:B------:R-:W-:Y:S01]  /*1af0*/  UMOV UR7, 0x3ca21165 ;  /* 0x3ca2116500077882 */ /* 0x000fe20000000000 */
[----:B------:R-:W0:Y:S01]  /*1b00*/  LDC.64 R6, c[0x0][0x380] ;  /* 0x0000e000ff067b82 */ /* 0x000e220000000a00 */
[----:B------:R-:W-:Y:S01]  /*1b10*/  DMUL R2, R4, -UR6 ;  /* 0x8000000604027c28 */ /* 0x000fe20008000000 */
[----:B------:R-:W-:Y:S01]  /*1b20*/  UMOV UR6, 0x667f3bcc ;  /* 0x667f3bcc00067882 */ /* 0x000fe20000000000 */
[----:B------:R-:W-:-:S06]  /*1b30*/  UMOV UR7, 0x3ff6a09e ;  /* 0x3ff6a09e00077882 */ /* 0x000fcc0000000000 */
[----:B------:R-:W-:-:S08]  /*1b40*/  DFMA R2, R4, -UR6, R2 ;  /* 0x8000000604027c2b */ /* 0x000fd00008000002 */
[----:B------:R-:W-:-:S07]  /*1b50*/  DADD R2, RZ, R2 ;  /* 0x00000000ff027229 */ /* 0x000fce0000000002 */
[----:B0-----:R-:W-:Y:S01]  /*1b60*/  STG.E.64 desc[UR4][R6.64], R2 ;  /* 0x0000000206007986 */ /* 0x001fe2000c101b04 */
[----:B------:R-:W-:Y:S05]  /*1b70*/  EXIT ;  /* 0x000000000000794d */ /* 0x000fea0003800000 */
        .weak           $__internal_1_$__cuda_sm20_div_rn_f64_full
        .type           $__internal_1_$__cuda_sm20_div_rn_f64_full,@function
        .size           $__internal_1_$__cuda_sm20_div_rn_f64_full,($__internal_2_$__cuda_sm20_drsqrt_f64_slowpath_v2 - $__internal_1_$__cuda_sm20_div_rn_f64_full)
$__internal_1_$__cuda_sm20_div_rn_f64_full:
[C---:B------:R-:W-:Y:S02]  /*1b80*/  FSETP.GEU.AND P0, PT, |R7|.reuse, 1.469367938527859385e-39, PT ;  /* 0x001000000700780b */ /* 0x040fe40003f0e200 */
[C---:B------:R-:W-:Y:S02]  /*1b90*/  LOP3.LUT R2, R7.reuse, 0x800fffff, RZ, 0xc0, !PT ;  /* 0x800fffff07027812 */ /* 0x040fe400078ec0ff */
[----:B------:R-:W-:Y:S02]  /*1ba0*/  MOV R12, 0x1 ;  /* 0x00000001000c7802 */ /* 0x000fe40000000f00 */
[----:B------:R-:W-:Y:S01]  /*1bb0*/  LOP3.LUT R3, R2, 0x3ff00000, RZ, 0xfc, !PT ;  /* 0x3ff0000002037812 */ /* 0x000fe200078efcff */
[----:B------:R-:W-:Y:S01]  /*1bc0*/  IMAD.MOV.U32 R2, RZ, RZ, R6 ;  /* 0x000000ffff027224 */ /* 0x000fe200078e0006 */
[----:B------:R-:W-:-:S05]  /*1bd0*/  LOP3.LUT R20, R7, 0x7ff00000, RZ, 0xc0, !PT ;  /* 0x7ff0000007147812 */ /* 0x000fca00078ec0ff */
[----:B------:R-:W-:-:S06]  /*1be0*/  @!P0 DMUL R2, R6, 8.98846567431157953865e+307 ;  /* 0x7fe0000006028828 */ /* 0x000fcc0000000000 */
[----:B------:R-:W0:Y:S02]  /*1bf0*/  MUFU.RCP64H R13, R3 ;  /* 0x00000003000d7308 */ /* 0x000e240000001800 */
[----:B0-----:R-:W-:-:S08]  /*1c00*/  DFMA R8, R12, -R2, 1 ;  /* 0x3ff000000c08742b */ /* 0x001fd00000000802 */
[----:B------:R-:W-:-:S08]  /*1c10*/  DFMA R8, R8, R8, R8 ;  /* 0x000000080808722b */ /* 0x000fd00000000008 */
[----:B------:R-:W-:Y:S01]  /*1c20*/  DFMA R12, R12, R8, R12 ;  /* 0x000000080c0c722b */ /* 0x000fe2000000000c */
[----:B------:R-:W-:Y:S02]  /*1c30*/  IMAD.MOV.U32 R9, RZ, RZ, R15 ;  /* 0x000000ffff097224 */ /* 0x000fe400078e000f */
[----:B------:R-:W-:Y:S02]  /*1c40*/  IMAD.MOV.U32 R8, RZ, RZ, R14 ;  /* 0x000000ffff087224 */ /* 0x000fe400078e000e */
[----:B------:R-:W-:Y:S01]  /*1c50*/  IMAD.MOV.U32 R14, RZ, RZ, 0x1ca00000 ;  /* 0x1ca00000ff0e7424 */ /* 0x000fe200078e00ff */
[----:B------:R-:W-:Y:S02]  /*1c60*/  LOP3.LUT R15, R9, 0x7ff00000, RZ, 0xc0, !PT ;  /* 0x7ff00000090f7812 */ /* 0x000fe400078ec0ff */
[----:B------:R-:W-:Y:S01]  /*1c70*/  DFMA R16, R12, -R2, 1 ;  /* 0x3ff000000c10742b */ /* 0x000fe20000000802 */
[----:B------:R-:W-:Y:S01]  /*1c80*/  IMAD.MOV.U32 R10, RZ, RZ, R8 ;  /* 0x000000ffff0a7224 */ /* 0x000fe200078e0008 */
[----:B------:R-:W-:Y:S01]  /*1c90*/  ISETP.GE.U32.AND P1, PT, R15, R20, PT ;  /* 0x000000140f00720c */ /* 0x000fe20003f26070 */
[----:B------:R-:W-:-:S03]  /*1ca0*/  IMAD.MOV.U32 R21, RZ, RZ, R15 ;  /* 0x000000ffff157224 */ /* 0x000fc600078e000f */
[----:B------:R-:W-:Y:S02]  /*1cb0*/  SEL R11, R14, 0x63400000, !P1 ;  /* 0x634000000e0b7807 */ /* 0x000fe40004800000 */
[----:B------:R-:W-:Y:S01]  /*1cc0*/  DFMA R12, R12, R16, R12 ;  /* 0x000000100c0c722b */ /* 0x000fe2000000000c */
[----:B------:R-:W-:Y:S02]  /*1cd0*/  FSETP.GEU.AND P1, PT, |R9|, 1.469367938527859385e-39, PT ;  /* 0x001000000900780b */ /* 0x000fe40003f2e200 */
[----:B------:R-:W-:-:S11]  /*1ce0*/  LOP3.LUT R11, R11, 0x800fffff, R9, 0xf8, !PT ;  /* 0x800fffff0b0b7812 */ /* 0x000fd600078ef809 */
[----:B------:R-:W-:Y:S05]  /*1cf0*/  @P1 BRA `(.L_x_23) ;  /* 0x0000000000201947 */ /* 0x000fea0003800000 */
[----:B------:R-:W-:-:S04]  /*1d00*/  LOP3.LUT R16, R7, 0x7ff00000, RZ, 0xc0, !PT ;  /* 0x7ff0000007107812 */ /* 0x000fc800078ec0ff */
[----:B------:R-:W-:Y:S01]  /*1d10*/  ISETP.GE.U32.AND P1, PT, R15, R16, PT ;  /* 0x000000100f00720c */ /* 0x000fe20003f26070 */
[----:B------:R-:W-:-:S03]  /*1d20*/  IMAD.MOV.U32 R16, RZ, RZ, RZ ;  /* 0x000000ffff107224 */ /* 0x000fc600078e00ff */
[----:B------:R-:W-:-:S04]  /*1d30*/  SEL R17, R14, 0x63400000, !P1 ;  /* 0x634000000e117807 */ /* 0x000fc80004800000 */
[----:B------:R-:W-:-:S04]  /*1d40*/  LOP3.LUT R17, R17, 0x80000000, R9, 0xf8, !PT ;  /* 0x8000000011117812 */ /* 0x000fc800078ef809 */
[----:B------:R-:W-:-:S06]  /*1d50*/  LOP3.LUT R17, R17, 0x100000, RZ, 0xfc, !PT ;  /* 0x0010000011117812 */ /* 0x000fcc00078efcff */
[----:B------:R-:W-:-:S10]  /*1d60*/  DFMA R10, R10, 2, -R16 ;  /* 0x400000000a0a782b */ /* 0x000fd40000000810 */
[----:B------:R-:W-:-:S07]  /*1d70*/  LOP3.LUT R21, R11, 0x7ff00000, RZ, 0xc0, !PT ;  /* 0x7ff000000b157812 */ /* 0x000fce00078ec0ff */
.L_x_23:
[----:B------:R-:W-:Y:S01]  /*1d80*/  @!P0 LOP3.LUT R20, R3, 0x7ff00000, RZ, 0xc0, !PT ;  /* 0x7ff0000003148812 */ /* 0x000fe200078ec0ff */
[----:B------:R-:W-:Y:S01]  /*1d90*/  VIADD R22, R21, 0xffffffff ;  /* 0xffffffff15167836 */ /* 0x000fe20000000000 */
[----:B------:R-:W-:-:S03]  /*1da0*/  DMUL R16, R12, R10 ;  /* 0x0000000a0c107228 */ /* 0x000fc60000000000 */
[----:B------:R-:W-:Y:S01]  /*1db0*/  VIADD R23, R20, 0xffffffff ;  /* 0xffffffff14177836 */ /* 0x000fe20000000000 */
[----:B------:R-:W-:-:S04]  /*1dc0*/  ISETP.GT.U32.AND P0, PT, R22, 0x7feffffe, PT ;  /* 0x7feffffe1600780c */ /* 0x000fc80003f04070 */
[----:B------:R-:W-:Y:S01]  /*1dd0*/  ISETP.GT.U32.OR P0, PT, R23, 0x7feffffe, P0 ;  /* 0x7feffffe1700780c */ /* 0x000fe20000704470 */
[----:B------:R-:W-:-:S08]  /*1de0*/  DFMA R18, R16, -R2, R10 ;  /* 0x800000021012722b */ /* 0x000fd0000000000a */
[----:B------:R-:W-:-:S04]  /*1df0*/  DFMA R12, R12, R18, R16 ;  /* 0x000000120c0c722b */ /* 0x000fc80000000010 */
[----:B------:R-:W-:Y:S07]  /*1e00*/  @P0 BRA `(.L_x_24) ;  /* 0x00000000006c0947 */ /* 0x000fee0003800000 */
[----:B------:R-:W-:-:S04]  /*1e10*/  LOP3.LUT R16, R7, 0x7ff00000, RZ, 0xc0, !PT ;  /* 0x7ff0000007107812 */ /* 0x000fc800078ec0ff */
[CC--:B------:R-:W-:Y:S02]  /*1e20*/  VIADDMNMX R8, R15.reuse, -R16.reuse, 0xb9600000, !PT ;  /* 0xb96000000f087446 */ /* 0x0c0fe40007800910 */
[----:B------:R-:W-:Y:S02]  /*1e30*/  ISETP.GE.U32.AND P0, PT, R15, R16, PT ;  /* 0x000000100f00720c */ /* 0x000fe40003f06070 */
[----:B------:R-:W-:Y:S02]  /*1e40*/  VIMNMX R8, PT, PT, R8, 0x46a00000, PT ;  /* 0x46a0000008087848 */ /* 0x000fe40003fe0100 */
[----:B------:R-:W-:-:S05]  /*1e50*/  SEL R9, R14, 0x63400000, !P0 ;  /* 0x634000000e097807 */ /* 0x000fca0004000000 */
[----:B------:R-:W-:Y:S02]  /*1e60*/  IMAD.IADD R16, R8, 0x1, -R9 ;  /* 0x0000000108107824 */ /* 0x000fe400078e0a09 */
[----:B------:R-:W-:Y:S02]  /*1e70*/  IMAD.MOV.U32 R8, RZ, RZ, RZ ;  /* 0x000000ffff087224 */ /* 0x000fe400078e00ff */
[----:B------:R-:W-:-:S06]  /*1e80*/  VIADD R9, R16, 0x7fe00000 ;  /* 0x7fe0000010097836 */ /* 0x000fcc0000000000 */
[----:B------:R-:W-:-:S10]  /*1e90*/  DMUL R14, R12, R8 ;  /* 0x000000080c0e7228 */ /* 0x000fd40000000000 */
[----:B------:R-:W-:-:S13]  /*1ea0*/  FSETP.GTU.AND P0, PT, |R15|, 1.469367938527859385e-39, PT ;  /* 0x001000000f00780b */ /* 0x000fda0003f0c200 */
[----:B------:R-:W-:Y:S05]  /*1eb0*/  @P0 BRA `(.L_x_25) ;  /* 0x0000000000940947 */ /* 0x000fea0003800000 */
[----:B------:R-:W-:Y:S01]  /*1ec0*/  DFMA R2, R12, -R2, R10 ;  /* 0x800000020c02722b */ /* 0x000fe2000000000a */
[----:B------:R-:W-:-:S09]  /*1ed0*/  MOV R8, RZ ;  /* 0x000000ff00087202 */ /* 0x000fd20000000f00 */
[C---:B------:R-:W-:Y:S02]  /*1ee0*/  FSETP.NEU.AND P0, PT, R3.reuse, RZ, PT ;  /* 0x000000ff0300720b */ /* 0x040fe40003f0d000 */
[----:B------:R-:W-:-:S04]  /*1ef0*/  LOP3.LUT R7, R3, 0x80000000, R7, 0x48, !PT ;  /* 0x8000000003077812 */ /* 0x000fc800078e4807 */
[----:B------:R-:W-:-:S07]  /*1f00*/  LOP3.LUT R9, R7, R9, RZ, 0xfc, !PT ;  /* 0x0000000907097212 */ /* 0x000fce00078efcff */
[----:B------:R-:W-:Y:S05]  /*1f10*/  @!P0 BRA `(.L_x_25) ;  /* 0x00000000007c8947 */ /* 0x000fea0003800000 */
[----:B------:R-:W-:Y:S01]  /*1f20*/  IMAD.MOV R3, RZ, RZ, -R16 ;  /* 0x000000ffff037224 */ /* 0x000fe200078e0a10 */
[----:B------:R-:W-:Y:S01]  /*1f30*/  DMUL.RP R8, R12, R8 ;  /* 0x000000080c087228 */ /* 0x000fe20000008000 */
[----:B------:R-:W-:-:S06]  /*1f40*/  IMAD.MOV.U32 R2, RZ, RZ, RZ ;  /* 0x000000ffff027224 */ /* 0x000fcc00078e00ff */
[----:B------:R-:W-:-:S03]  /*1f50*/  DFMA R2, R14, -R2, R12 ;  /* 0x800000020e02722b */ /* 0x000fc6000000000c */
[----:B------:R-:W-:-:S03]  /*1f60*/  LOP3.LUT R7, R9, R7, RZ, 0x3c, !PT ;  /* 0x0000000709077212 */ /* 0x000fc600078e3cff */
[----:B------:R-:W-:-:S04]  /*1f70*/  IADD3 R2, PT, PT, -R16, -0x43300000, RZ ;  /* 0xbcd0000010027810 */ /* 0x000fc80007ffe1ff */
[----:B------:R-:W-:-:S04]  /*1f80*/  FSETP.NEU.AND P0, PT, |R3|, R2, PT ;  /* 0x000000020300720b */ /* 0x000fc80003f0d200 */
[----:B------:R-:W-:Y:S02]  /*1f90*/  FSEL R14, R8, R14, !P0 ;  /* 0x0000000e080e7208 */ /* 0x000fe40004000000 */
[----:B------:R-:W-:Y:S01]  /*1fa0*/  FSEL R15, R7, R15, !P0 ;  /* 0x0000000f070f7208 */ /* 0x000fe20004000000 */
[----:B------:R-:W-:Y:S06]  /*1fb0*/  BRA `(.L_x_25) ;  /* 0x0000000000547947 */ /* 0x000fec0003800000 */
.L_x_24:
[----:B------:R-:W-:-:S14]  /*1fc0*/  DSETP.NAN.AND P0, PT, R8, R8, PT ;  /* 0x000000080800722a */ /* 0x000fdc0003f08000 */
[----:B------:R-:W-:Y:S05]  /*1fd0*/  @P0 BRA `(.L_x_26) ;  /* 0x0000000000440947 */ /* 0x000fea0003800000 */
[----:B------:R-:W-:-:S14]  /*1fe0*/  DSETP.NAN.AND P0, PT, R6, R6, PT ;  /* 0x000000060600722a */ /* 0x000fdc0003f08000 */
[----:B------:R-:W-:Y:S05]  /*1ff0*/  @P0 BRA `(.L_x_27) ;  /* 0x0000000000300947 */ /* 0x000fea0003800000 */
[----:B------:R-:W-:Y:S01]  /*2000*/  ISETP.NE.AND P0, PT, R21, R20, PT ;  /* 0x000000141500720c */ /* 0x000fe20003f05270 */
[----:B------:R-:W-:Y:S02]  /*2010*/  IMAD.MOV.U32 R14, RZ, RZ, 0x0 ;  /* 0x00000000ff0e7424 */ /* 0x000fe400078e00ff */
[----:B------:R-:W-:-:S10]  /*2020*/  IMAD.MOV.U32 R15, RZ, RZ, -0x80000 ;  /* 0xfff80000ff0f7424 */ /* 0x000fd400078e00ff */
[----:B------:R-:W-:Y:S05]  /*2030*/  @!P0 BRA `(.L_x_25) ;  /* 0x0000000000348947 */ /* 0x000fea0003800000 */
[----:B------:R-:W-:Y:S02]  /*2040*/  ISETP.NE.AND P0, PT, R21, 0x7ff00000, PT ;  /* 0x7ff000001500780c */ /* 0x000fe40003f05270 */
[----:B------:R-:W-:Y:S02]  /*2050*/  LOP3.LUT R15, R9, 0x80000000, R7, 0x48, !PT ;  /* 0x80000000090f7812 */ /* 0x000fe400078e4807 */
[----:B------:R-:W-:-:S13]  /*2060*/  ISETP.EQ.OR P0, PT, R20, RZ, !P0 ;  /* 0x000000ff1400720c */ /* 0x000fda0004702670 */
[----:B------:R-:W-:Y:S01]  /*2070*/  @P0 LOP3.LUT R2, R15, 0x7ff00000, RZ, 0xfc, !PT ;  /* 0x7ff000000f020812 */ /* 0x000fe200078efcff */
[----:B------:R-:W-:Y:S02]  /*2080*/  @!P0 IMAD.MOV.U32 R14, RZ, RZ, RZ ;  /* 0x000000ffff0e8224 */ /* 0x000fe400078e00ff */
[----:B------:R-:W-:Y:S02]  /*2090*/  @P0 IMAD.MOV.U32 R14, RZ, RZ, RZ ;  /* 0x000000ffff0e0224 */ /* 0x000fe400078e00ff */
[----:B------:R-:W-:Y:S01]  /*20a0*/  @P0 IMAD.MOV.U32 R15, RZ, RZ, R2 ;  /* 0x000000ffff0f0224 */ /* 0x000fe200078e0002 */
[----:B------:R-:W-:Y:S06]  /*20b0*/  BRA `(.L_x_25) ;  /* 0x0000000000147947 */ /* 0x000fec0003800000 */
.L_x_27:
[----:B------:R-:W-:Y:S01]  /*20c0*/  LOP3.LUT R15, R7, 0x80000, RZ, 0xfc, !PT ;  /* 0x00080000070f7812 */ /* 0x000fe200078efcff */
[----:B------:R-:W-:Y:S01]  /*20d0*/  IMAD.MOV.U32 R14, RZ, RZ, R6 ;  /* 0x000000ffff0e7224 */ /* 0x000fe200078e0006 */
[----:B------:R-:W-:Y:S06]  /*20e0*/  BRA `(.L_x_25) ;  /* 0x0000000000087947 */ /* 0x000fec0003800000 */
.L_x_26:
[----:B------:R-:W-:Y:S01]  /*20f0*/  LOP3.LUT R15, R9, 0x80000, RZ, 0xfc, !PT ;  /* 0x00080000090f7812 */ /* 0x000fe200078efcff */
[----:B------:R-:W-:-:S07]  /*2100*/  IMAD.MOV.U32 R14, RZ, RZ, R8 ;  /* 0x000000ffff0e7224 */ /* 0x000fce00078e0008 */
.L_x_25:
[----:B------:R-:W-:Y:S02]  /*2110*/  IMAD.MOV.U32 R2, RZ, RZ, R0 ;  /* 0x000000ffff027224 */ /* 0x000fe400078e0000 */
[----:B------:R-:W-:-:S04]  /*2120*/  IMAD.MOV.U32 R3, RZ, RZ, 0x0 ;  /* 0x00000000ff037424 */ /* 0x000fc800078e00ff */
[----:B------:R-:W-:Y:S05]  /*2130*/  RET.REL.NODEC R2 `(_Z11_normcdfinvPdd) ;  /* 0xffffffdc02b07950 */ /* 0x000fea0003c3ffff */
        .weak           $__internal_2_$__cuda_sm20_drsqrt_f64_slowpath_v2
        .type           $__internal_2_$__cuda_sm20_drsqrt_f64_slowpath_v2,@function
        .size           $__internal_2_$__cuda_sm20_drsqrt_f64_slowpath_v2,(.L_x_75 - $__internal_2_$__cuda_sm20_drsqrt_f64_slowpath_v2)
$__internal_2_$__cuda_sm20_drsqrt_f64_slowpath_v2:
[----:B------:R-:W-:Y:S01]  /*2140*/  DSETP.NEU.AND P0, PT, R10, RZ, PT ;  /* 0x000000ff0a00722a */ /* 0x000fe20003f0d000 */
[----:B------:R-:W-:-:S13]  /*2150*/  LOP3.LUT R6, R11, 0x80000000, RZ, 0xc0, !PT ;  /* 0x800000000b067812 */ /* 0x000fda00078ec0ff */
[----:B------:R-:W-:Y:S05]  /*2160*/  @!P0 BRA `(.L_x_28) ;  /* 0x0000000000648947 */ /* 0x000fea0003800000 */
[----:B------:R-:W-:Y:S01]  /*2170*/  DSETP.GTU.AND P0, PT, |R10|, +INF , PT ;  /* 0x7ff000000a00742a */ /* 0x000fe20003f0c200 */
[----:B------:R-:W-:Y:S01]  /*2180*/  MOV R2, R10 ;  /* 0x0000000a00027202 */ /* 0x000fe20000000f00 */
[----:B------:R-:W-:-:S12]  /*2190*/  IMAD.MOV.U32 R3, RZ, RZ, R11 ;  /* 0x000000ffff037224 */ /* 0x000fd800078e000b */
        /* <DEDUP_REMOVED lines=20> */
.L_x_29:
[----:B------:R-:W-:Y:S01]  /*22e0*/  DADD R6, R2, R2 ;  /* 0x0000000002067229 */ /* 0x000fe20000000002 */
[----:B------:R-:W-:Y:S10]  /*22f0*/  BRA `(.L_x_30) ;  /* 0x0000000000087947 */ /* 0x000ff40003800000 */
.L_x_28:
[----:B------:R-:W-:Y:S01]  /*2300*/  LOP3.LUT R7, R6, 0x7ff00000, RZ, 0xfc, !PT ;  /* 0x7ff0000006077812 */ /* 0x000fe200078efcff */
[----:B------:R-:W-:-:S07]  /*2310*/  IMAD.MOV.U32 R6, RZ, RZ, RZ ;  /* 0x000000ffff067224 */ /* 0x000fce00078e00ff */
.L_x_30:
[----:B------:R-:W-:Y:S02]  /*2320*/  IMAD.MOV.U32 R2, RZ, RZ, R0 ;  /* 0x000000ffff027224 */ /* 0x000fe400078e0000 */
[----:B------:R-:W-:-:S04]  /*2330*/  IMAD.MOV.U32 R3, RZ, RZ, 0x0 ;  /* 0x00000000ff037424 */ /* 0x000fc800078e00ff */
[----:B------:R-:W-:Y:S05]  /*2340*/  RET.REL.NODEC R2 `(_Z11_normcdfinvPdd) ;  /* 0xffffffdc022c7950 */ /* 0x000fea0003c3ffff */
.L_x_31:
        /* <DEDUP_REMOVED lines=11> */
.L_x_75:


//--------------------- .text._Z8_normcdfPdd      --------------------------
	.section	.text._Z8_normcdfPdd,"ax",@progbits
	.align	128
        .global         _Z8_normcdfPdd
        .type           _Z8_normcdfPdd,@function
        .size           _Z8_normcdfPdd,(.L_x_81 - _Z8_normcdfPdd)
        .other          _Z8_normcdfPdd,@"STO_CUDA_ENTRY STV_DEFAULT"
_Z8_normcdfPdd:
.text._Z8_normcdfPdd:
[----:B------:R-:W-:Y:S08]  /*0000*/  LDC R1, c[0x0][0x37c] ;  /* 0x0000df00ff017b82 */ /* 0x000ff00000000800 */
[----:B------:R-:W0:Y:S01]  /*0010*/  LDC.64 R4, c[0x0][0x388] ;  /* 0x0000e200ff047b82 */ /* 0x000e220000000a00 */
[----:B------:R-:W-:Y:S01]  /*0020*/  IMAD.MOV.U32 R2, RZ, RZ, 0x40434000 ;  /* 0x40434000ff027424 */ /* 0x000fe200078e00ff */
[----:B------:R-:W-:Y:S01]  /*0030*/  UMOV UR4, 0x667f3bcd ;  /* 0x667f3bcd00047882 */ /* 0x000fe20000000000 */
[----:B------:R-:W-:-:S05]  /*0040*/  UMOV UR5, 0x3fe6a09e ;  /* 0x3fe6a09e00057882 */ /* 0x000fca0000000000 */
[----:B------:R-:W1:Y:S01]  /*0050*/  LDC.64 R6, c[0x0][0x388] ;  /* 0x0000e200ff067b82 */ /* 0x000e620000000a00 */
[----:B0-----:R-:W-:Y:S01]  /*0060*/  DSETP.GT.AND P0, PT, |R4|, 38.5, PT ;  /* 0x404340000400742a */ /* 0x001fe20003f04200 */
[----:B-1----:R-:W-:-:S05]  /*0070*/  LOP3.LUT R2, R2, 0x80000000, R7, 0xb8, !PT ;  /* 0x8000000002027812 */ /* 0x002fca00078eb807 */
[----:B------:R-:W-:Y:S02]  /*0080*/  FSEL R3, R2, R7, P0 ;  /* 0x0000000702037208 */ /* 0x000fe40000000000 */
[----:B------:R-:W-:-:S06]  /*0090*/  FSEL R2, R6, RZ, !P0 ;  /* 0x000000ff06027208 */ /* 0x000fcc0004000000 */
[----:B------:R-:W-:-:S08]  /*00a0*/  DMUL R4, R2, -UR4 ;  /* 0x8000000402047c28 */ /* 0x000fd00008000000 */
[----:B------:R-:W-:Y:S01]  /*00b0*/  DFMA R6, R2, -UR4, -R4 ;  /* 0x8000000402067c2b */ /* 0x000fe20008000804 */
[----:B------:R-:W-:Y:S01]  /*00c0*/  UMOV UR4, 0x13b26456 ;  /* 0x13b2645600047882 */ /* 0x000fe20000000000 */
[----:B------:R-:W-:-:S06]  /*00d0*/  UMOV UR5, 0x3c8bdd34 ;  /* 0x3c8bdd3400057882 */ /* 0x000fcc0000000000 */
[----:B------:R-:W-:-:S08]  /*00e0*/  DFMA R6, R2, UR4, R6 ;  /* 0x0000000402067c2b */ /* 0x000fd00008000006 */
[----:B------:R-:W-:-:S10]  /*00f0*/  DADD R8, R4, R6 ;  /* 0x0000000004087229 */ /* 0x000fd40000000006 */
[----:B------:R-:W-:-:S04]  /*0100*/  LOP3.LUT R11, R9, 0x7fffffff, RZ, 0xc0, !PT ;  /* 0x7fffffff090b7812 */ /* 0x000fc800078ec0ff */
[----:B------:R-:W-:-:S13]  /*0110*/  ISETP.GT.U32.AND P0, PT, R11, 0x7fefffff, PT ;  /* 0x7fefffff0b00780c */ /* 0x000fda0003f04070 */
[----:B------:R-:W-:Y:S05]  /*0120*/  @P0 BRA `(.L_x_32) ;  /* 0x0000000800680947 */ /* 0x000fea0003800000 */
[----:B------:R-:W-:Y:S01]  /*0130*/  IMAD.MOV.U32 R10, RZ, RZ, R8 ;  /* 0x000000ffff0a7224 */ /* 0x000fe200078e0008 */
[----:B------:R-:W-:Y:S01]  /*0140*/  UMOV UR4, 0xd4e0bfd7 ;  /* 0xd4e0bfd700047882 */ /* 0x000fe20000000000 */
[----:B------:R-:W-:Y:S01]  /*0150*/  IMAD.MOV.U32 R16, RZ, RZ, RZ ;  /* 0x000000ffff107224 */ /* 0x000fe200078e00ff */
[----:B------:R-:W-:Y:S01]  /*0160*/  UMOV UR5, 0x3df8774a ;  /* 0x3df8774a00057882 */ /* 0x000fe20000000000 */
[----:B------:R-:W-:Y:S01]  /*0170*/  IMAD.MOV.U32 R22, RZ, RZ, 0x652b82fe ;  /* 0x652b82feff167424 */ /* 0x000fe200078e00ff */
[----:B------:R-:W-:Y:S01]  /*0180*/  UMOV UR6, 0xfefa39ef ;  /* 0xfefa39ef00067882 */ /* 0x000fe20000000000 */
[----:B------:R-:W-:Y:S01]  /*0190*/  DADD R14, R10, 4 ;  /* 0x401000000a0e7429 */ /* 0x000fe20000000000 */
[----:B------:R-:W-:Y:S01]  /*01a0*/  IMAD.MOV.U32 R23, RZ, RZ, 0x3ff71547 ;  /* 0x3ff71547ff177424 */ /* 0x000fe200078e00ff */
[----:B------:R-:W-:Y:S01]  /*01b0*/  UMOV UR7, 0x3fe62e42 ;  /* 0x3fe62e4200077882 */ /* 0x000fe20000000000 */
[----:B------:R-:W-:-:S03]  /*01c0*/  ISETP.GT.U32.AND P0, PT, R11, 0x403b4000, PT ;  /* 0x403b40000b00780c */ /* 0x000fc60003f04070 */
[----:B------:R-:W0:Y:S02]  /*01d0*/  MUFU.RCP64H R17, R15 ;  /* 0x0000000f00117308 */ /* 0x000e240000001800 */
[----:B0-----:R-:W-:Y:S02]  /*01e0*/  DFMA R12, -R14, R16, 1 ;  /* 0x3ff000000e0c742b */ /* 0x001fe40000000110 */
[----:B------:R-:W-:-:S06]  /*01f0*/  DMUL R14, R10, -R10 ;  /* 0x8000000a0a0e7228 */ /* 0x000fcc0000000000 */
[----:B------:R-:W-:Y:S02]  /*0200*/  DFMA R18, R12, R12, R12 ;  /* 0x0000000c0c12722b */ /* 0x000fe4000000000c */
[----:B------:R-:W-:-:S06]  /*0210*/  DADD R12, R10, -4 ;  /* 0xc01000000a0c7429 */ /* 0x000fcc0000000000 */
[----:B------:R-:W-:-:S08]  /*0220*/  DFMA R18, R16, R18, R16 ;  /* 0x000000121012722b */ /* 0x000fd00000000010 */
[----:B------:R-:W-:-:S08]  /*0230*/  DMUL R12, R12, R18 ;  /* 0x000000120c0c7228 */ /* 0x000fd00000000000 */
[----:B------:R-:W-:-:S08]  /*0240*/  DADD R16, R12, 1 ;  /* 0x3ff000000c107429 */ /* 0x000fd00000000000 */
[----:B------:R-:W-:-:S08]  /*0250*/  DFMA R16, R16, -4, R10 ;  /* 0xc01000001010782b */ /* 0x000fd0000000000a */
[----:B------:R-:W-:-:S08]  /*0260*/  DFMA R16, R10, -R12, R16 ;  /* 0x8000000c0a10722b */ /* 0x000fd00000000010 */
[----:B------:R-:W-:Y:S01]  /*0270*/  DFMA R20, R18, R16, R12 ;  /* 0x000000101214722b */ /* 0x000fe2000000000c */
[----:B------:R-:W-:Y:S02]  /*0280*/  IMAD.MOV.U32 R12, RZ, RZ, -0x2fc2cd8 ;  /* 0xfd03d328ff0c7424 */ /* 0x000fe400078e00ff */
[----:B------:R-:W-:Y:S02]  /*0290*/  IMAD.MOV.U32 R13, RZ, RZ, 0x3e44e1c6 ;  /* 0x3e44e1c6ff0d7424 */ /* 0x000fe400078e00ff */
[----:B------:R-:W-:Y:S02]  /*02a0*/  IMAD.MOV.U32 R18, RZ, RZ, 0x0 ;  /* 0x00000000ff127424 */ /* 0x000fe400078e00ff */
[----:B------:R-:W-:Y:S02]  /*02b0*/  IMAD.MOV.U32 R19, RZ, RZ, 0x3ff00000 ;  /* 0x3ff00000ff137424 */ /* 0x000fe400078e00ff */
[----:B------:R-:W-:Y:S01]  /*02c0*/  DFMA R12, R20, -UR4, -R12 ;  /* 0x80000004140c7c2b */ /* 0x000fe2000800080c */
[----:B------:R-:W-:Y:S01]  /*02d0*/  UMOV UR4, 0x9f7a56b6 ;  /* 0x9f7a56b600047882 */ /* 0x000fe20000000000 */
[----:B------:R-:W-:-:S02]  /*02e0*/  UMOV UR5, 0x3e433014 ;  /* 0x3e43301400057882 */ /* 0x000fc40000000000 */
[----:B------:R-:W-:-:S04]  /*02f0*/  DFMA R18, R10, 2, R18 ;  /* 0x400000000a12782b */ /* 0x000fc80000000012 */
        /* <DEDUP_REMOVED lines=17> */
[----:B------:R-:W-:Y:S01]  /*0410*/  DFMA R12, R14, R22, 6.75539944105574400000e+15 ;  /* 0x433800000e0c742b */ /* 0x000fe20000000016 */
[----:B------:R-:W-:Y:S01]  /*0420*/  UMOV UR5, 0x3ee78e05 ;  /* 0x3ee78e0500057882 */ /* 0x000fe20000000000 */
[----:B------:R-:W0:Y:S01]  /*0430*/  MUFU.RCP64H R23, R19 ;  /* 0x0000001300177308 */ /* 0x000e220000001800 */
[----:B------:R-:W-:-:S03]  /*0440*/  IMAD.MOV.U32 R22, RZ, RZ, RZ ;  /* 0x000000ffff167224 */ /* 0x000fc600078e00ff */
[----:B------:R-:W-:Y:S01]  /*0450*/  DFMA R24, R20, R16, -UR4 ;  /* 0x8000000414187e2b */ /* 0x000fe20008000010 */
[----:B------:R-:W-:Y:S01]  /*0460*/  UMOV UR4, 0xead14a90 ;  /* 0xead14a9000047882 */ /* 0x000fe20000000000 */
[----:B------:R-:W-:Y:S01]  /*0470*/  DADD R16, R12, -6.75539944105574400000e+15 ;  /* 0xc33800000c107429 */ /* 0x000fe20000000000 */
[----:B------:R-:W-:Y:S01]  /*0480*/  UMOV UR5, 0x3ef995b4 ;  /* 0x3ef995b400057882 */ /* 0x000fe20000000000 */
[----:B------:R-:W-:-:S04]  /*0490*/  LEA.HI R0, R12, R12, RZ, 0x1 ;  /* 0x0000000c0c007211 */ /* 0x000fc800078f08ff */
[----:B------:R-:W-:Y:S01]  /*04a0*/  DFMA R24, R20, R24, -UR4 ;  /* 0x8000000414187e2b */ /* 0x000fe20008000018 */
[----:B------:R-:W-:Y:S01]  /*04b0*/  UMOV UR4, 0xcf0a29b2 ;  /* 0xcf0a29b200047882 */ /* 0x000fe20000000000 */
[--C-:B------:R-:W-:Y:S01]  /*04c0*/  DFMA R26, R16, -UR6, R14.reuse ;  /* 0x80000006101a7c2b */ /* 0x100fe2000800000e */
[----:B------:R-:W-:Y:S01]  /*04d0*/  UMOV UR5, 0x3f23be27 ;  /* 0x3f23be2700057882 */ /* 0x000fe20000000000 */
[----:B------:R-:W-:Y:S01]  /*04e0*/  UMOV UR6, 0x3b39803f ;  /* 0x3b39803f00067882 */ /* 0x000fe20000000000 */
[----:B------:R-:W-:Y:S01]  /*04f0*/  UMOV UR7, 0x3c7abc9e ;  /* 0x3c7abc9e00077882 */ /* 0x000fe20000000000 */
[----:B------:R-:W-:Y:S01]  /*0500*/  SHF.R.S32.HI R13, RZ, 0x1, R0 ;  /* 0x00000001ff0d7819 */ /* 0x000fe20000011400 */
[----:B------:R-:W-:Y:S02]  /*0510*/  DFMA R14, -R10, R10, -R14 ;  /* 0x0000000a0a0e722b */ /* 0x000fe4000000090e */
[----:B------:R-:W-:Y:S01]  /*0520*/  DFMA R24, R20, R24, UR4 ;  /* 0x0000000414187e2b */ /* 0x000fe20008000018 */
[----:B------:R-:W-:Y:S01]  /*0530*/  UMOV UR4, 0x3e81672e ;  /* 0x3e81672e00047882 */ /* 0x000fe20000000000 */
[----:B------:R-:W-:Y:S01]  /*0540*/  DFMA R16, R16, -UR6, R26 ;  /* 0x8000000610107c2b */ /* 0x000fe2000800001a */
[----:B------:R-:W-:Y:S01]  /*0550*/  UMOV UR5, 0x3f2a1def ;  /* 0x3f2a1def00057882 */ /* 0x000fe20000000000 */
[----:B0-----:R-:W-:Y:S01]  /*0560*/  DFMA R26, -R18, R22, 1 ;  /* 0x3ff00000121a742b */ /* 0x001fe20000000116 */
[----:B------:R-:W-:-:S03]  /*0570*/  IMAD.IADD R12, R12, 0x1, -R13 ;  /* 0x000000010c0c7824 */ /* 0x000fc600078e0a0d */
[----:B------:R-:W-:Y:S01]  /*0580*/  DFMA R24, R20, R24, -UR4 ;  /* 0x8000000414187e2b */ /* 0x000fe20008000018 */
[----:B------:R-:W-:Y:S01]  /*0590*/  UMOV UR4, 0xe68c1713 ;  /* 0xe68c171300047882 */ /* 0x000fe20000000000 */
[----:B------:R-:W-:Y:S02]  /*05a0*/  UMOV UR5, 0x3f48d4ab ;  /* 0x3f48d4ab00057882 */ /* 0x000fe40000000000 */
[----:B------:R-:W-:-:S04]  /*05b0*/  DFMA R18, R26, R26, R26 ;  /* 0x0000001a1a12722b */ /* 0x000fc8000000001a */
[----:B------:R-:W-:Y:S01]  /*05c0*/  DFMA R24, R20, R24, -UR4 ;  /* 0x8000000414187e2b */ /* 0x000fe20008000018 */
[----:B------:R-:W-:Y:S01]  /*05d0*/  UMOV UR4, 0x210dd6b4 ;  /* 0x210dd6b400047882 */ /* 0x000fe20000000000 */
[----:B------:R-:W-:Y:S02]  /*05e0*/  UMOV UR5, 0x3f749c67 ;  /* 0x3f749c6700057882 */ /* 0x000fe40000000000 */
[----:B------:R-:W-:Y:S01]  /*05f0*/  DFMA R18, R22, R18, R22 ;  /* 0x000000121612722b */ /* 0x000fe20000000016 */
[----:B------:R-:W-:Y:S02]  /*0600*/  IMAD.MOV.U32 R22, RZ, RZ, -0x35dec16 ;  /* 0xfca213eaff167424 */ /* 0x000fe400078e00ff */
[----:B------:R-:W-:Y:S01]  /*0610*/  IMAD.MOV.U32 R23, RZ, RZ, 0x3e928af3 ;  /* 0x3e928af3ff177424 */ /* 0x000fe200078e00ff */
[----:B------:R-:W-:Y:S01]  /*0620*/  DFMA R24, R20, R24, UR4 ;  /* 0x0000000414187e2b */ /* 0x000fe20008000018 */
[----:B------:R-:W-:Y:S01]  /*0630*/  UMOV UR4, 0x69ce2bdf ;  /* 0x69ce2bdf00047882 */ /* 0x000fe20000000000 */
[----:B------:R-:W-:-:S03]  /*0640*/  UMOV UR5, 0x3e5ade15 ;  /* 0x3e5ade1500057882 */ /* 0x000fc60000000000 */
[----:B------:R-:W-:Y:S01]  /*0650*/  DFMA R22, R16, UR4, R22 ;  /* 0x0000000410167c2b */ /* 0x000fe20008000016 */
[----:B------:R-:W-:Y:S01]  /*0660*/  UMOV UR4, 0x8568e357 ;  /* 0x8568e35700047882 */ /* 0x000fe20000000000 */
[----:B------:R-:W-:Y:S02]  /*0670*/  UMOV UR5, 0x3f909623 ;  /* 0x3f90962300057882 */ /* 0x000fe40000000000 */
[----:B------:R-:W-:Y:S01]  /*0680*/  DFMA R24, R20, R24, -UR4 ;  /* 0x8000000414187e2b */ /* 0x000fe20008000018 */
[----:B------:R-:W-:Y:S01]  /*0690*/  UMOV UR4, 0x62401315 ;  /* 0x6240131500047882 */ /* 0x000fe20000000000 */
[----:B------:R-:W-:Y:S02]  /*06a0*/  UMOV UR5, 0x3ec71dee ;  /* 0x3ec71dee00057882 */ /* 0x000fe40000000000 */
[----:B------:R-:W-:Y:S01]  /*06b0*/  DFMA R22, R16, R22, UR4 ;  /* 0x0000000410167e2b */ /* 0x000fe20008000016 */
[----:B------:R-:W-:Y:S01]  /*06c0*/  UMOV UR4, 0xdf8c2dc9 ;  /* 0xdf8c2dc900047882 */ /* 0x000fe20000000000 */
[----:B------:R-:W-:-:S02]  /*06d0*/  UMOV UR5, 0x3fa3079e ;  /* 0x3fa3079e00057882 */ /* 0x000fc40000000000 */
[----:B------:R-:W-:Y:S01]  /*06e0*/  DFMA R24, R20, R24, UR4 ;  /* 0x0000000414187e2b */ /* 0x000fe20008000018 */
[----:B------:R-:W-:Y:S01]  /*06f0*/  UMOV UR4, 0x7c89eb71 ;  /* 0x7c89eb7100047882 */ /* 0x000fe20000000000 */
[----:B------:R-:W-:Y:S02]  /*0700*/  UMOV UR5, 0x3efa0199 ;  /* 0x3efa019900057882 */ /* 0x000fe40000000000 */
[----:B------:R-:W-:Y:S01]  /*0710*/  DFMA R22, R16, R22, UR4 ;  /* 0x0000000410167e2b */ /* 0x000fe20008000016 */
[----:B------:R-:W-:Y:S01]  /*0720*/  UMOV UR4, 0xdff601fc ;  /* 0xdff601fc00047882 */ /* 0x000fe20000000000 */
[----:B------:R-:W-:Y:S02]  /*0730*/  UMOV UR5, 0x3fb0fb06 ;  /* 0x3fb0fb0600057882 */ /* 0x000fe40000000000 */
[----:B------:R-:W-:Y:S01]  /*0740*/  DFMA R24, R20, R24, -UR4 ;  /* 0x8000000414187e2b */ /* 0x000fe20008000018 */
        /* <DEDUP_REMOVED lines=8> */
[----:B------:R-:W-:Y:S01]  /*07d0*/  DFMA R22, R16, R22, UR4 ;  /* 0x0000000410167e2b */ /* 0x000fe20008000016 */
[----:B------:R-:W-:Y:S01]  /*07e0*/  UMOV UR4, 0x3c3db8c6 ;  /* 0x3c3db8c600047882 */ /* 0x000fe20000000000 */
[----:B------:R-:W-:-:S02]  /*07f0*/  UMOV UR5, 0x3fb9ddb2 ;  /* 0x3fb9ddb200057882 */ /* 0x000fc40000000000 */
[----:B------:R-:W-:Y:S01]  /*0800*/  DFMA R24, R20, R24, -UR4 ;  /* 0x8000000414187e2b */ /* 0x000fe20008000018 */
        /* <DEDUP_REMOVED lines=23> */
[----:B------:R-:W-:-:S04]  /*0980*/  DFMA R22, R20, R22, UR4 ;  /* 0x0000000414167e2b */ /* 0x000fc80008000016 */
[----:B------:R-:W-:-:S04]  /*0990*/  DFMA R26, R16, R26, 1 ;  /* 0x3ff00000101a742b */ /* 0x000fc8000000001a */
[----:B------:R-:W-:-:S04]  /*09a0*/  DMUL R20, R22, R18 ;  /* 0x0000001216147228 */ /* 0x000fc80000000000 */
[----:B------:R-:W-:-:S04]  /*09b0*/  DFMA R16, R16, R26, 1 ;  /* 0x3ff000001010742b */ /* 0x000fc8000000001a */
[----:B------:R-:W-:-:S06]  /*09c0*/  DMUL R24, R20, -2 ;  /* 0xc000000014187828 */ /* 0x000fcc0000000000 */
[----:B------:R-:W-:Y:S01]  /*09d0*/  IMAD R17, R13, 0x100000, R17 ;  /* 0x001000000d117824 */ /* 0x000fe200078e0211 */
[----:B------:R-:W-:Y:S01]  /*09e0*/  LEA R13, R12, 0x3ff00000, 0x14 ;  /* 0x3ff000000c0d7811 */ /* 0x000fe200078ea0ff */
[----:B------:R-:W-:Y:S01]  /*09f0*/  DFMA R24, R10, R24, R22 ;  /* 0x000000180a18722b */ /* 0x000fe20000000016 */
[----:B------:R-:W-:-:S06]  /*0a00*/  IMAD.MOV.U32 R12, RZ, RZ, RZ ;  /* 0x000000ffff0c7224 */ /* 0x000fcc00078e00ff */
[----:B------:R-:W-:Y:S02]  /*0a10*/  DMUL R12, R16, R12 ;  /* 0x0000000c100c7228 */ /* 0x000fe40000000000 */
[----:B------:R-:W-:-:S06]  /*0a20*/  DADD R24, -R20, R24 ;  /* 0x0000000014187229 */ /* 0x000fcc0000000118 */
[----:B------:R-:W-:Y:S02]  /*0a30*/  DFMA R14, R12, R14, R12 ;  /* 0x0000000e0c0e722b */ /* 0x000fe4000000000c */
[----:B------:R-:W-:-:S08]  /*0a40*/  DFMA R24, R18, R24, R20 ;  /* 0x000000181218722b */ /* 0x000fd00000000014 */
[----:B------:R-:W-:-:S10]  /*0a50*/  DMUL R14, R24, R14 ;  /* 0x0000000e180e7228 */ /* 0x000fd40000000000 */
[----:B------:R-:W-:Y:S02]  /*0a60*/  FSEL R12, R14, RZ, !P0 ;  /* 0x000000ff0e0c7208 */ /* 0x000fe40004000000 */
[----:B------:R-:W-:Y:S02]  /*0a70*/  FSEL R13, R15, RZ, !P0 ;  /* 0x000000ff0f0d7208 */ /* 0x000fe40004000000 */
[----:B------:R-:W-:-:S04]  /*0a80*/  ISETP.GE.AND P0, PT, R9, RZ, PT ;  /* 0x000000ff0900720c */ /* 0x000fc80003f06270 */
[----:B------:R-:W-:-:S10]  /*0a90*/  DADD R10, -R12, 2 ;  /* 0x400000000c0a7429 */ /* 0x000fd40000000100 */
[----:B------:R-:W-:Y:S02]  /*0aa0*/  FSEL R10, R10, R12, !P0 ;  /* 0x0000000c0a0a7208 */ /* 0x000fe40004000000 */
[----:B------:R-:W-:Y:S01]  /*0ab0*/  FSEL R11, R11, R13, !P0 ;  /* 0x0000000d0b0b7208 */ /* 0x000fe20004000000 */
[----:B------:R-:W-:Y:S06]  /*0ac0*/  BRA `(.L_x_33) ;  /* 0x0000000000247947 */ /* 0x000fec0003800000 */
.L_x_32:
[----:B------:R-:W-:Y:S01]  /*0ad0*/  DADD R12, R8, R8 ;  /* 0x00000000080c7229 */ /* 0x000fe20000000008 */
[----:B------:R-:W-:Y:S02]  /*0ae0*/  ISETP.GE.AND P1, PT, R9, RZ, PT ;  /* 0x000000ff0900720c */ /* 0x000fe40003f26270 */
[----:B------:R-:W-:Y:S02]  /*0af0*/  ISETP.NE.AND P0, PT, R8, RZ, PT ;  /* 0x000000ff0800720c */ /* 0x000fe40003f05270 */
[----:B------:R-:W-:Y:S02]  /*0b00*/  FSEL R15, RZ, 2, P1 ;  /* 0x40000000ff0f7808 */ /* 0x000fe40000800000 */
[----:B------:R-:W-:-:S03]  /*0b10*/  ISETP.NE.AND P1, PT, R11, 0x7ff00000, PT ;  /* 0x7ff000000b00780c */ /* 0x000fc60003f25270 */
[----:B------:R-:W-:Y:S02]  /*0b20*/  FSEL R11, R12, RZ, P0 ;  /* 0x000000ff0c0b7208 */ /* 0x000fe40000000000 */
[-C--:B------:R-:W-:Y:S02]  /*0b30*/  FSEL R15, R15, R13.reuse, !P0 ;  /* 0x0000000d0f0f7208 */ /* 0x080fe40004000000 */
[----:B------:R-:W-:Y:S02]  /*0b40*/  FSEL R10, R11, R12, !P1 ;  /* 0x0000000c0b0a7208 */ /* 0x000fe40004800000 */
[----:B------:R-:W-:-:S07]  /*0b50*/  FSEL R11, R15, R13, !P1 ;  /* 0x0000000d0f0b7208 */ /* 0x000fce0004800000 */
.L_x_33:
[----:B------:R-:W-:Y:S01]  /*0b60*/  ISETP.GE.U32.AND P0, PT, R3, -0x400fffff, PT ;  /* 0xbff000010300780c */ /* 0x000fe20003f06070 */
[----:B------:R-:W0:Y:S01]  /*0b70*/  LDCU.64 UR4, c[0x0][0x358] ;  /* 0x00006b00ff0477ac */ /* 0x000e220008000a00 */
[----:B------:R-:W0:Y:S11]  /*0b80*/  LDC.64 R2, c[0x0][0x380] ;  /* 0x0000e000ff027b82 */ /* 0x000e360000000a00 */
[----:B------:R-:W-:-:S02]  /*0b90*/  @P0 DADD R4, R4, -R8 ;  /* 0x0000000004040229 */ /* 0x000fc40000000808 */
[----:B------:R-:W-:-:S06]  /*0ba0*/  @P0 DMUL R8, R8, -2 ;  /* 0xc000000008080828 */ /* 0x000fcc0000000000 */
[----:B------:R-:W-:Y:S02]  /*0bb0*/  @P0 DADD R4, R6, R4 ;  /* 0x0000000006040229 */ /* 0x000fe40000000004 */
[----:B------:R-:W-:-:S08]  /*0bc0*/  @P0 DMUL R8, R10, R8 ;  /* 0x000000080a080228 */ /* 0x000fd00000000000 */
[----:B------:R-:W-:-:S08]  /*0bd0*/  @P0 DFMA R10, R4, R8, R10 ;  /* 0x00000008040a022b */ /* 0x000fd0000000000a */
[----:B------:R-:W-:-:S07]  /*0be0*/  DMUL R10, R10, 0.5 ;  /* 0x3fe000000a0a7828 */ /* 0x000fce0000000000 */
[----:B0-----:R-:W-:Y:S01]  /*0bf0*/  STG.E.64 desc[UR4][R2.64], R10 ;  /* 0x0000000a02007986 */ /* 0x001fe2000c101b04 */
[----:B------:R-:W-:Y:S05]  /*0c00*/  EXIT ;  /* 0x000000000000794d */ /* 0x000fea0003800000 */
.L_x_34:
        /* <DEDUP_REMOVED lines=15> */
.L_x_81:


//--------------------- .text._Z5_normPdiPKd      --------------------------
	.section	.text._Z5_normPdiPKd,"ax",@progbits
	.align	128
        .global         _Z5_normPdiPKd
        .type           _Z5_normPdiPKd,@function
        .size           _Z5_normPdiPKd,(.L_x_82 - _Z5_normPdiPKd)
        .other          _Z5_normPdiPKd,@"STO_CUDA_ENTRY STV_DEFAULT"
_Z5_normPdiPKd:
.text._Z5_normPdiPKd:
        /* <DEDUP_REMOVED lines=22> */
.L_x_37:
        /* <DEDUP_REMOVED lines=39> */
[----:B------:R-:W-:Y:S02]  /*03d0*/  IMAD.MOV.U32 R24, RZ, RZ, R20 ;  /* 0x000000ffff187224 */ /* 0x000fe400078e0014 */
        /* <DEDUP_REMOVED lines=70> */
[----:B------:R-:W-:Y:S02]  /*0840*/  IMAD.MOV.U32 R7, RZ, RZ, R21 ;  /* 0x000000ffff077224 */ /* 0x000fe400078e0015 */
[----:B------:R-:W-:-:S05]  /*0850*/  IMAD.MOV.U32 R6, RZ, RZ, R3 ;  /* 0x000000ffff067224 */ /* 0x000fca00078e0003 */
[----:B------:R-:W-:-:S06]  /*0860*/  FSEL R11, R6, |R7|, P0 ;  /* 0x40000007060b7208 */ /* 0x000fcc0000000000 */
[----:B------:R-:W-:Y:S02]  /*0870*/  @P1 LOP3.LUT R11, R7, 0x80000, RZ, 0xfc, !PT ;  /* 0x00080000070b1812 */ /* 0x000fe400078efcff */
[----:B------:R-:W-:-:S03]  /*0880*/  SEL R2, R2, R20, P0 ;  /* 0x0000001402027207 */ /* 0x000fc60000000000 */
        /* <DEDUP_REMOVED lines=20> */
[----:B------:R-:W-:-:S07]  /*09d0*/  IADD3 R0, PT, PT, R0, 0x1, RZ ;  /* 0x0000000100007810 */ /* 0x000fce0007ffe0ff */
.L_x_36:
        /* <DEDUP_REMOVED lines=68> */
[----:B------:R-:W-:-:S06]  /*0e20*/  DSETP.MAX.AND P0, P1, R2, |R10|, PT ;  /* 0x4000000a0200722a */ /* 0x000fcc000390f000 */
[----:B------:R-:W-:Y:S02]  /*0e30*/  FSEL R7, R4, |R11|, P0 ;  /* 0x4000000b04077208 */ /* 0x000fe40000000000 */
[----:B------:R-:W-:-:S06]  /*0e40*/  SEL R2, R2, R5, P0 ;  /* 0x0000000502027207 */ /* 0x000fcc0000000000 */
[----:B------:R-:W-:-:S04]  /*0e50*/  @P1 LOP3.LUT R7, R11, 0x80000, RZ, 0xfc, !PT ;  /* 0x000800000b071812 */ /* 0x000fc800078efcff */
[----:B------:R-:W-:-:S07]  /*0e60*/  MOV R3, R7 ;  /* 0x0000000700037202 */ /* 0x000fce0000000f00 */
.L_x_38:
        /* <DEDUP_REMOVED lines=35> */
[----:B------:R-:W-:-:S05]  /*10a0*/  IMAD.MOV.U32 R4, RZ, RZ, R3 ;  /* 0x000000ffff047224 */ /* 0x000fca00078e0003 */
[----:B------:R-:W-:Y:S02]  /*10b0*/  SEL R2, R2, R7, P0 ;  /* 0x0000000702027207 */ /* 0x000fe40000000000 */
[----:B------:R-:W-:-:S06]  /*10c0*/  FSEL R9, R4, |R5|, P0 ;  /* 0x4000000504097208 */ /* 0x000fcc0000000000 */
[----:B------:R-:W-:-:S05]  /*10d0*/  @P1 LOP3.LUT R9, R5, 0x80000, RZ, 0xfc, !PT ;  /* 0x0008000005091812 */ /* 0x000fca00078efcff */
[----:B------:R-:W-:-:S07]  /*10e0*/  IMAD.MOV.U32 R3, RZ, RZ, R9 ;  /* 0x000000ffff037224 */ /* 0x000fce00078e0009 */
.L_x_39:
[----:B------:R-:W-:Y:S05]  /*10f0*/  BRA.U !UP1, `(.L_x_35) ;  /* 0x0000000109547547 */ /* 0x000fea000b800000 */
[----:B------:R-:W0:Y:S01]  /*1100*/  LDC.64 R4, c[0x0][0x390] ;  /* 0x0000e400ff047b82 */ /* 0x000e220000000a00 */
[----:B------:R-:W-:Y:S01]  /*1110*/  UIADD3 UR4, UPT, UPT, -UR4, URZ, URZ ;  /* 0x000000ff04047290 */ /* 0x000fe2000fffe1ff */
[----:B0-----:R-:W-:-:S04]  /*1120*/  IMAD.WIDE.U32 R4, R0, 0x8, R4 ;  /* 0x0000000800047825 */ /* 0x001fc800078e0004 */
[----:B------:R-:W-:Y:S02]  /*1130*/  IMAD.MOV.U32 R0, RZ, RZ, R4 ;  /* 0x000000ffff007224 */ /* 0x000fe400078e0004 */
[----:B------:R-:W-:-:S07]  /*1140*/  IMAD.MOV.U32 R7, RZ, RZ, R5 ;  /* 0x000000ffff077224 */ /* 0x000fce00078e0005 */
.L_x_40:
        /* <DEDUP_REMOVED lines=16> */
.L_x_35:
[----:B------:R-:W-:Y:S01]  /*1250*/  LOP3.LUT R0, R3, 0xffc00000, RZ, 0xc0, !PT ;  /* 0xffc0000003007812 */ /* 0x000fe200078ec0ff */
[----:B------:R-:W-:Y:S01]  /*1260*/  UISETP.GE.AND UP0, UPT, UR8, 0x1, UPT ;  /* 0x000000010800788c */ /* 0x000fe2000bf06270 */
[----:B------:R-:W-:Y:S01]  /*1270*/  IMAD.MOV.U32 R4, RZ, RZ, RZ ;  /* 0x000000ffff047224 */ /* 0x000fe200078e00ff */
[----:B------:R-:W-:Y:S02]  /*1280*/  CS2R R18, SRZ ;  /* 0x0000000000127805 */ /* 0x000fe4000001ff00 */
[----:B------:R-:W-:-:S06]  /*1290*/  LOP3.LUT R5, R0, 0x7fd00000, RZ, 0x3c, !PT ;  /* 0x7fd0000000057812 */ /* 0x000fcc00078e3cff */
[----:B------:R-:W-:Y:S01]  /*12a0*/  DMUL R6, R4, R2 ;  /* 0x0000000204067228 */ /* 0x000fe20000000000 */
[----:B------:R-:W-:Y:S10]  /*12b0*/  BRA.U !UP0, `(.L_x_41) ;  /* 0x0000000908ec7547 */ /* 0x000ff4000b800000 */
[----:B------:R-:W-:Y:S01]  /*12c0*/  UISETP.GE.U32.AND UP1, UPT, UR8, 0x8, UPT ;  /* 0x000000080800788c */ /* 0x000fe2000bf26070 */
[----:B------:R-:W-:Y:S01]  /*12d0*/  IMAD.MOV.U32 R27, RZ, RZ, RZ ;  /* 0x000000ffff1b7224 */ /* 0x000fe200078e00ff */
[----:B------:R-:W-:Y:S01]  /*12e0*/  ULOP3.LUT UR6, UR8, 0x7, URZ, 0xc0, !UPT ;  /* 0x0000000708067892 */ /* 0x000fe2000f8ec0ff */
[----:B------:R-:W-:Y:S02]  /*12f0*/  MOV R24, RZ ;  /* 0x000000ff00187202 */ /* 0x000fe40000000f00 */
[----:B------:R-:W-:Y:S01]  /*1300*/  CS2R R18, SRZ ;  /* 0x0000000000127805 */ /* 0x000fe2000001ff00 */
[----:B------:R-:W-:-:S03]  /*1310*/  UISETP.NE.AND UP0, UPT, UR6, URZ, UPT ;  /* 0x000000ff0600728c */ /* 0x000fc6000bf05270 */
[----:B------:R-:W-:Y:S08]  /*1320*/  BRA.U !UP1, `(.L_x_42) ;  /* 0x0000000509787547 */ /* 0x000ff0000b800000 */
[----:B------:R-:W0:Y:S01]  /*1330*/  LDCU.64 UR4, c[0x0][0x390] ;  /* 0x00007200ff0477ac */ /* 0x000e220008000a00 */
[----:B------:R-:W-:Y:S01]  /*1340*/  IMAD.MOV.U32 R27, RZ, RZ, RZ ;  /* 0x000000ffff1b7224 */ /* 0x000fe200078e00ff */
        /* <DEDUP_REMOVED lines=8> */
.L_x_43:
[----:B------:R-:W2:Y:S04]  /*13d0*/  LDG.E.64 R20, desc[UR10][R10.64+-0x20] ;  /* 0xffffe00a0a147981 */ /* 0x000ea8000c1e1b00 */
[----:B------:R-:W3:Y:S04]  /*13e0*/  LDG.E.64 R22, desc[UR10][R10.64+-0x18] ;  /* 0xffffe80a0a167981 */ /* 0x000ee8000c1e1b00 */
[----:B------:R-:W4:Y:S04]  /*13f0*/  LDG.E.64 R16, desc[UR10][R10.64+-0x10] ;  /* 0xfffff00a0a107981 */ /* 0x000f28000c1e1b00 */
[----:B------:R-:W5:Y:S04]  /*1400*/  LDG.E.64 R12, desc[UR10][R10.64+-0x8] ;  /* 0xfffff80a0a0c7981 */ /* 0x000f68000c1e1b00 */
[----:B------:R-:W5:Y:S01]  /*1410*/  LDG.E.64 R14, desc[UR10][R10.64] ;  /* 0x0000000a0a0e7981 */ /* 0x000f62000c1e1b00 */
[----:B------:R-:W-:-:S03]  /*1420*/  ISETP.NE.AND P0, PT, R27, UR4, PT ;  /* 0x000000041b007c0c */ /* 0x000fc6000bf05270 */
[----:B------:R-:W5:Y:S01]  /*1430*/  LDG.E.64 R8, desc[UR10][R10.64+0x8] ;  /* 0x0000080a0a087981 */ /* 0x000f62000c1e1b00 */
[----:B------:R-:W-:Y:S01]  /*1440*/  VIADD R25, R27, 0x1 ;  /* 0x000000011b197836 */ /* 0x000fe20000000000 */
[----:B------:R-:W-:Y:S01]  /*1450*/  UIADD3 UR5, UPT, UPT, UR4, 0x1, URZ ;  /* 0x0000000104057890 */ /* 0x000fe2000fffe0ff */
[----:B--2---:R-:W-:-:S08]  /*1460*/  DMUL R20, R4, |R20| ;  /* 0x4000001404147228 */ /* 0x004fd00000000000 */
[C---:B------:R-:W-:Y:S02]  /*1470*/  DSETP.NEU.OR P0, PT, R20.reuse, R6, P0 ;  /* 0x000000061400722a */ /* 0x040fe4000070d400 */
[----:B------:R-:W-:-:S10]  /*1480*/  DFMA R20, R20, R20, R18 ;  /* 0x000000141414722b */ /* 0x000fd40000000012 */
[----:B------:R-:W-:Y:S02]  /*1490*/  FSEL R18, R20, R18, P0 ;  /* 0x0000001214127208 */ /* 0x000fe40000000000 */
[----:B------:R-:W-:Y:S02]  /*14a0*/  FSEL R19, R21, R19, P0 ;  /* 0x0000001315137208 */ /* 0x000fe40000000000 */
[----:B------:R-:W2:Y:S01]  /*14b0*/  LDG.E.64 R20, desc[UR10][R10.64+0x10] ;  /* 0x0000100a0a147981 */ /* 0x000ea2000c1e1b00 */
[----:B------:R-:W-:-:S05]  /*14c0*/  @!P0 IMAD.MOV R25, RZ, RZ, R27 ;  /* 0x000000ffff198224 */ /* 0x000fca00078e021b */
[----:B------:R-:W-:Y:S01]  /*14d0*/  ISETP.NE.AND P1, PT, R25, UR5, PT ;  /* 0x0000000519007c0c */ /* 0x000fe2000bf25270 */
[----:B---3--:R-:W-:-:S12]  /*14e0*/  DMUL R22, R4, |R22| ;  /* 0x4000001604167228 */ /* 0x008fd80000000000 */
[C---:B------:R-:W-:Y:S02]  /*14f0*/  DSETP.NEU.OR P1, PT, R22.reuse, R6, P1 ;  /* 0x000000061600722a */ /* 0x040fe40000f2d400 */
[----:B------:R-:W-:-:S10]  /*1500*/  DFMA R22, R22, R22, R18 ;  /* 0x000000161616722b */ /* 0x000fd40000000012 */
[----:B------:R-:W-:Y:S02]  /*1510*/  FSEL R18, R22, R18, P1 ;  /* 0x0000001216127208 */ /* 0x000fe40000800000 */
[----:B------:R-:W-:Y:S02]  /*1520*/  FSEL R19, R23, R19, P1 ;  /* 0x0000001317137208 */ /* 0x000fe40000800000 */
[----:B------:R0:W3:Y:S01]  /*1530*/  LDG.E.64 R22, desc[UR10][R10.64+0x18] ;  /* 0x0000180a0a167981 */ /* 0x0000e2000c1e1b00 */
[----:B------:R-:W-:Y:S01]  /*1540*/  VIADD R26, R25, 0x1 ;  /* 0x00000001191a7836 */ /* 0x000fe20000000000 */
[----:B------:R-:W-:Y:S01]  /*1550*/  UIADD3 UR5, UPT, UPT, UR4, 0x2, URZ ;  /* 0x0000000204057890 */ /* 0x000fe2000fffe0ff */
[----:B------:R-:W-:-:S05]  /*1560*/  @!P1 IMAD.MOV R26, RZ, RZ, R25 ;  /* 0x000000ffff1a9224 */ /* 0x000fca00078e0219 */
[----:B------:R-:W-:Y:S01]  /*1570*/  ISETP.NE.AND P2, PT, R26, UR5, PT ;  /* 0x000000051a007c0c */ /* 0x000fe2000bf45270 */
[----:B----4-:R-:W-:-:S12]  /*1580*/  DMUL R16, R4, |R16| ;  /* 0x4000001004107228 */ /* 0x010fd80000000000 */
[----:B------:R-:W-:Y:S01]  /*1590*/  DSETP.NEU.OR P2, PT, R16, R6, P2 ;  /* 0x000000061000722a */ /* 0x000fe2000174d400 */
[----:B------:R-:W-:Y:S01]  /*15a0*/  VIADD R25, R26, 0x1 ;  /* 0x000000011a197836 */ /* 0x000fe20000000000 */
[----:B------:R-:W-:Y:S01]  /*15b0*/  UIADD3 UR5, UPT, UPT, UR4, 0x3, URZ ;  /* 0x0000000304057890 */ /* 0x000fe2000fffe0ff */
[----:B-----5:R-:W-:-:S11]  /*15c0*/  DMUL R12, R4, |R12| ;  /* 0x4000000c040c7228 */ /* 0x020fd60000000000 */
[----:B------:R-:W-:-:S05]  /*15d0*/  @!P2 IMAD.MOV R25, RZ, RZ, R26 ;  /* 0x000000ffff19a224 */ /* 0x000fca00078e021a */
[----:B------:R-:W-:-:S13]  /*15e0*/  ISETP.NE.AND P1, PT, R25, UR5, PT ;  /* 0x0000000519007c0c */ /* 0x000fda000bf25270 */
[----:B------:R-:W-:Y:S01]  /*15f0*/  DSETP.NEU.OR P1, PT, R12, R6, P1 ;  /* 0x000000060c00722a */ /* 0x000fe20000f2d400 */
[----:B------:R-:W-:Y:S01]  /*1600*/  VIADD R26, R25, 0x1 ;  /* 0x00000001191a7836 */ /* 0x000fe20000000000 */
[----:B------:R-:W-:Y:S01]  /*1610*/  UIADD3 UR5, UPT, UPT, UR4, 0x4, URZ ;  /* 0x0000000404057890 */ /* 0x000fe2000fffe0ff */
[----:B------:R-:W-:-:S11]  /*1620*/  DMUL R14, R4, |R14| ;  /* 0x4000000e040e7228 */ /* 0x000fd60000000000 */
[----:B------:R-:W-:-:S05]  /*1630*/  @!P1 IMAD.MOV R26, RZ, RZ, R25 ;  /* 0x000000ffff1a9224 */ /* 0x000fca00078e0219 */
[----:B------:R-:W-:Y:S01]  /*1640*/  ISETP.NE.AND P0, PT, R26, UR5, PT ;  /* 0x000000051a007c0c */ /* 0x000fe2000bf05270 */
[----:B------:R-:W-:-:S12]  /*1650*/  DFMA R16, R16, R16, R18 ;  /* 0x000000101010722b */ /* 0x000fd80000000012 */
[----:B------:R-:W-:Y:S01]  /*1660*/  DSETP.NEU.OR P0, PT, R14, R6, P0 ;  /* 0x000000060e00722a */ /* 0x000fe2000070d400 */
[----:B------:R-:W-:Y:S01]  /*1670*/  VIADD R25, R26, 0x1 ;  /* 0x000000011a197836 */ /* 0x000fe20000000000 */
[----:B------:R-:W-:Y:S01]  /*1680*/  UIADD3 UR5, UPT, UPT, UR4, 0x5, URZ ;  /* 0x0000000504057890 */ /* 0x000fe2000fffe0ff */
[----:B------:R-:W-:Y:S02]  /*1690*/  FSEL R16, R16, R18, P2 ;  /* 0x0000001210107208 */ /* 0x000fe40001000000 */
[----:B------:R-:W-:-:S09]  /*16a0*/  FSEL R17, R17, R19, P2 ;  /* 0x0000001311117208 */ /* 0x000fd20001000000 */
[----:B------:R-:W-:-:S05]  /*16b0*/  @!P0 IMAD.MOV R25, RZ, RZ, R26 ;  /* 0x000000ffff198224 */ /* 0x000fca00078e021a */
[----:B------:R-:W-:Y:S01]  /*16c0*/  ISETP.NE.AND P2, PT, R25, UR5, PT ;  /* 0x0000000519007c0c */ /* 0x000fe2000bf45270 */
[----:B------:R-:W-:Y:S02]  /*16d0*/  DMUL R8, R4, |R8| ;  /* 0x4000000804087228 */ /* 0x000fe40000000000 */
[----:B------:R-:W-:-:S10]  /*16e0*/  DFMA R12, R12, R12, R16 ;  /* 0x0000000c0c0c722b */ /* 0x000fd40000000010 */
[----:B------:R-:W-:Y:S01]  /*16f0*/  DSETP.NEU.OR P2, PT, R8, R6, P2 ;  /* 0x000000060800722a */ /* 0x000fe2000174d400 */
[----:B------:R-:W-:Y:S01]  /*1700*/  FSEL R12, R12, R16, P1 ;  /* 0x000000100c0c7208 */ /* 0x000fe20000800000 */
[----:B------:R-:W-:Y:S01]  /*1710*/  VIADD R16, R25, 0x1 ;  /* 0x0000000119107836 */ /* 0x000fe20000000000 */
[----:B------:R-:W-:Y:S01]  /*1720*/  FSEL R13, R13, R17, P1 ;  /* 0x000000110d0d7208 */ /* 0x000fe20000800000 */
[----:B------:R-:W-:-:S05]  /*1730*/  UIADD3 UR5, UPT, UPT, UR4, 0x6, URZ ;  /* 0x0000000604057890 */ /* 0x000fca000fffe0ff */
[----:B------:R-:W-:-:S05]  /*1740*/  DFMA R14, R14, R14, R12 ;  /* 0x0000000e0e0e722b */ /* 0x000fca000000000c */
[----:B------:R-:W-:-:S05]  /*1750*/  @!P2 IMAD.MOV R16, RZ, RZ, R25 ;  /* 0x000000ffff10a224 */ /* 0x000fca00078e0219 */
[----:B------:R-:W-:Y:S02]  /*1760*/  ISETP.NE.AND P1, PT, R16, UR5, PT ;  /* 0x0000000510007c0c */ /* 0x000fe4000bf25270 */
[----:B------:R-:W-:Y:S02]  /*1770*/  FSEL R12, R14, R12, P0 ;  /* 0x0000000c0e0c7208 */ /* 0x000fe40000000000 */
[----:B------:R-:W-:-:S06]  /*1780*/  FSEL R13, R15, R13, P0 ;  /* 0x0000000d0f0d7208 */ /* 0x000fcc0000000000 */
[----:B------:R-:W-:Y:S01]  /*1790*/  DFMA R8, R8, R8, R12 ;  /* 0x000000080808722b */ /* 0x000fe2000000000c */
[----:B------:R-:W-:-:S09]  /*17a0*/  UIADD3 UR5, UPT, UPT, UR4, 0x7, URZ ;  /* 0x0000000704057890 */ /* 0x000fd2000fffe0ff */
[----:B------:R-:W-:Y:S01]  /*17b0*/  FSEL R8, R8, R12, P2 ;  /* 0x0000000c08087208 */ /* 0x000fe20001000000 */
[----:B------:R-:W-:Y:S01]  /*17c0*/  VIADD R12, R16, 0x1 ;  /* 0x00000001100c7836 */ /* 0x000fe20000000000 */
[----:B------:R-:W-:Y:S01]  /*17d0*/  FSEL R9, R9, R13, P2 ;  /* 0x0000000d09097208 */ /* 0x000fe20001000000 */
[----:B------:R-:W-:Y:S01]  /*17e0*/  UIADD3 UR4, UPT, UPT, UR4, 0x8, URZ ;  /* 0x0000000804047890 */ /* 0x000fe2000fffe0ff */
[----:B0-----:R-:W-:-:S05]  /*17f0*/  IADD3 R10, P2, PT, R10, 0x40, RZ ;  /* 0x000000400a0a7810 */ /* 0x001fca0007f5e0ff */
[----:B------:R-:W-:Y:S01]  /*1800*/  IMAD.X R11, RZ, RZ, R11, P2 ;  /* 0x000000ffff0b7224 */ /* 0x000fe200010e060b */
[----:B--2---:R-:W-:-:S08]  /*1810*/  DMUL R20, R4, |R20| ;  /* 0x4000001404147228 */ /* 0x004fd00000000000 */
[C---:B------:R-:W-:Y:S02]  /*1820*/  DSETP.NEU.OR P1, PT, R20.reuse, R6, P1 ;  /* 0x000000061400722a */ /* 0x040fe40000f2d400 */
[----:B------:R-:W-:-:S12]  /*1830*/  DFMA R20, R20, R20, R8 ;  /* 0x000000141414722b */ /* 0x000fd80000000008 */
[----:B------:R-:W-:-:S05]  /*1840*/  @!P1 IMAD.MOV R12, RZ, RZ, R16 ;  /* 0x000000ffff0c9224 */ /* 0x000fca00078e0210 */
[----:B------:R-:W-:Y:S02]  /*1850*/  ISETP.NE.AND P0, PT, R12, UR5, PT ;  /* 0x000000050c007c0c */ /* 0x000fe4000bf05270 */
[----:B------:R-:W-:Y:S01]  /*1860*/  FSEL R8, R20, R8, P1 ;  /* 0x0000000814087208 */ /* 0x000fe20000800000 */
[----:B---3--:R-:W-:Y:S01]  /*1870*/  DMUL R22, R4, |R22| ;  /* 0x4000001604167228 */ /* 0x008fe20000000000 */
[----:B------:R-:W-:Y:S02]  /*1880*/  FSEL R9, R21, R9, P1 ;  /* 0x0000000915097208 */ /* 0x000fe40000800000 */
[----:B------:R-:W-:-:S07]  /*1890*/  ISETP.NE.AND P1, PT, R24, UR4, PT ;  /* 0x0000000418007c0c */ /* 0x000fce000bf25270 */
[C---:B------:R-:W-:Y:S02]  /*18a0*/  DSETP.NEU.OR P0, PT, R22.reuse, R6, P0 ;  /* 0x000000061600722a */ /* 0x040fe4000070d400 */
[----:B------:R-:W-:Y:S01]  /*18b0*/  DFMA R22, R22, R22, R8 ;  /* 0x000000161616722b */ /* 0x000fe20000000008 */
[----:B------:R-:W-:-:S09]  /*18c0*/  VIADD R27, R12, 0x1 ;  /* 0x000000010c1b7836 */ /* 0x000fd20000000000 */
[----:B------:R-:W-:Y:S02]  /*18d0*/  FSEL R18, R22, R8, P0 ;  /* 0x0000000816127208 */ /* 0x000fe40000000000 */
[----:B------:R-:W-:Y:S01]  /*18e0*/  FSEL R19, R23, R9, P0 ;  /* 0x0000000917137208 */ /* 0x000fe20000000000 */
[----:B------:R-:W-:Y:S01]  /*18f0*/  @!P0 IMAD.MOV R27, RZ, RZ, R12 ;  /* 0x000000ffff1b8224 */ /* 0x000fe200078e020c */
[----:B------:R-:W-:Y:S06]  /*1900*/  @P1 BRA `(.L_x_43) ;  /* 0xfffffff800b01947 */ /* 0x000fec000383ffff */
.L_x_42:
        /* <DEDUP_REMOVED lines=12> */
[----:B------:R-:W-:-:S02]  /*19d0*/  VIADD R13, R27, 0x1 ;  /* 0x000000011b0d7836 */ /* 0x000fc40000000000 */
[----:B------:R-:W-:Y:S01]  /*19e0*/  VIADD R12, R24, 0x1 ;  /* 0x00000001180c7836 */ /* 0x000fe20000000000 */
[C---:B--2---:R-:W-:Y:S02]  /*19f0*/  DMUL R16, R4.reuse, |R16| ;  /* 0x4000001004107228 */ /* 0x044fe40000000000 */
[----:B---3--:R-:W-:-:S07]  /*1a00*/  DMUL R14, R4, |R14| ;  /* 0x4000000e040e7228 */ /* 0x008fce0000000000 */
[C---:B------:R-:W-:Y:S02]  /*1a10*/  DSETP.NEU.OR P0, PT, R16.reuse, R6, P0 ;  /* 0x000000061000722a */ /* 0x040fe4000070d400 */
[----:B------:R-:W-:Y:S02]  /*1a20*/  DFMA R16, R16, R16, R18 ;  /* 0x000000101010722b */ /* 0x000fe40000000012 */
[C---:B----4-:R-:W-:Y:S02]  /*1a30*/  DMUL R10, R4.reuse, |R10| ;  /* 0x4000000a040a7228 */ /* 0x050fe40000000000 */
[----:B-----5:R-:W-:-:S06]  /*1a40*/  DMUL R8, R4, |R8| ;  /* 0x4000000804087228 */ /* 0x020fcc0000000000 */
        /* <DEDUP_REMOVED lines=8> */
[----:B------:R-:W-:Y:S01]  /*1ad0*/  @!P1 IMAD.MOV R12, RZ, RZ, R13 ;  /* 0x000000ffff0c9224 */ /* 0x000fe200078e020d */
[----:B------:R-:W-:Y:S01]  /*1ae0*/  FSEL R15, R15, R17, P1 ;  /* 0x000000110f0f7208 */ /* 0x000fe20000800000 */
[----:B------:R-:W-:-:S05]  /*1af0*/  VIADD R13, R24, 0x2 ;  /* 0x00000002180d7836 */ /* 0x000fca0000000000 */
[----:B------:R-:W-:Y:S01]  /*1b00*/  ISETP.NE.AND P2, PT, R13, R12, PT ;  /* 0x0000000c0d00720c */ /* 0x000fe20003f45270 */
[----:B------:R-:W-:-:S12]  /*1b10*/  VIADD R13, R12, 0x1 ;  /* 0x000000010c0d7836 */ /* 0x000fd80000000000 */
[C---:B------:R-:W-:Y:S02]  /*1b20*/  DSETP.NEU.OR P2, PT, R10.reuse, R6, P2 ;  /* 0x000000060a00722a */ /* 0x040fe4000174d400 */
[----:B------:R-:W-:-:S10]  /*1b30*/  DFMA R10, R10, R10, R14 ;  /* 0x0000000a0a0a722b */ /* 0x000fd4000000000e */
[----:B------:R-:W-:Y:S02]  /*1b40*/  FSEL R10, R10, R14, P2 ;  /* 0x0000000e0a0a7208 */ /* 0x000fe40001000000 */
[----:B------:R-:W-:Y:S01]  /*1b50*/  @!P2 IMAD.MOV R13, RZ, RZ, R12 ;  /* 0x000000ffff0da224 */ /* 0x000fe200078e020c */
[----:B------:R-:W-:Y:S01]  /*1b60*/  FSEL R11, R11, R15, P2 ;  /* 0x0000000f0b0b7208 */ /* 0x000fe20001000000 */
[C---:B------:R-:W-:Y:S02]  /*1b70*/  VIADD R12, R24.reuse, 0x3 ;  /* 0x00000003180c7836 */ /* 0x040fe40000000000 */
[----:B------:R-:W-:Y:S02]  /*1b80*/  VIADD R27, R13, 0x1 ;  /* 0x000000010d1b7836 */ /* 0x000fe40000000000 */
[----:B------:R-:W-:Y:S01]  /*1b90*/  VIADD R24, R24, 0x4 ;  /* 0x0000000418187836 */ /* 0x000fe20000000000 */
[----:B------:R-:W-:-:S13]  /*1ba0*/  ISETP.NE.AND P0, PT, R12, R13, PT ;  /* 0x0000000d0c00720c */ /* 0x000fda0003f05270 */
[C---:B------:R-:W-:Y:S02]  /*1bb0*/  DSETP.NEU.OR P0, PT, R8.reuse, R6, P0 ;  /* 0x000000060800722a */ /* 0x040fe4000070d400 */
[----:B------:R-:W-:-:S10]  /*1bc0*/  DFMA R8, R8, R8, R10 ;  /* 0x000000080808722b */ /* 0x000fd4000000000a */
[----:B------:R-:W-:Y:S02]  /*1bd0*/  FSEL R18, R8, R10, P0 ;  /* 0x0000000a08127208 */ /* 0x000fe40000000000 */
[----:B------:R-:W-:Y:S01]  /*1be0*/  FSEL R19, R9, R11, P0 ;  /* 0x0000000b09137208 */ /* 0x000fe20000000000 */
[----:B------:R-:W-:-:S07]  /*1bf0*/  @!P0 IMAD.MOV R27, RZ, RZ, R13 ;  /* 0x000000ffff1b8224 */ /* 0x000fce00078e020d */
.L_x_44:
        /* <DEDUP_REMOVED lines=27> */
.L_x_45:
        /* <DEDUP_REMOVED lines=12> */
.L_x_41:
[----:B------:R-:W-:Y:S01]  /*1e70*/  DFMA R6, R6, R6, R18 ;  /* 0x000000060606722b */ /* 0x000fe20000000012 */
[----:B------:R-:W-:Y:S01]  /*1e80*/  UMOV UR4, 0xffffffff ;  /* 0xffffffff00047882 */ /* 0x000fe20000000000 */
[----:B------:R-:W-:Y:S01]  /*1e90*/  UMOV UR5, 0x7fefffff ;  /* 0x7fefffff00057882 */ /* 0x000fe20000000000 */
[----:B------:R-:W-:Y:S01]  /*1ea0*/  IMAD.MOV.U32 R12, RZ, RZ, 0x0 ;  /* 0x00000000ff0c7424 */ /* 0x000fe200078e00ff */
[----:B------:R-:W-:Y:S01]  /*1eb0*/  UMOV UR6, UR5 ;  /* 0x0000000500067c82 */ /* 0x000fe20008000000 */
[----:B------:R-:W-:Y:S02]  /*1ec0*/  IMAD.MOV.U32 R13, RZ, RZ, 0x3fd80000 ;  /* 0x3fd80000ff0d7424 */ /* 0x000fe400078e00ff */
[----:B------:R-:W-:Y:S01]  /*1ed0*/  IMAD.U32 R8, RZ, RZ, UR6 ;  /* 0x00000006ff087e24 */ /* 0x000fe2000f8e00ff */
[----:B------:R-:W-:Y:S02]  /*1ee0*/  DSETP.MIN.AND P0, P1, R6, UR4, PT ;  /* 0x0000000406007e2a */ /* 0x000fe4000b900000 */
[----:B------:R-:W-:-:S05]  /*1ef0*/  IMAD.MOV.U32 R4, RZ, RZ, R7 ;  /* 0x000000ffff047224 */ /* 0x000fca00078e0007 */
[----:B------:R-:W-:Y:S01]  /*1f00*/  FSEL R5, R4, UR6, P0 ;  /* 0x0000000604057c08 */ /* 0x000fe20008000000 */
[----:B------:R-:W-:-:S05]  /*1f10*/  IMAD.MOV.U32 R4, RZ, RZ, R6 ;  /* 0x000000ffff047224 */ /* 0x000fca00078e0006 */
[----:B------:R-:W-:Y:S01]  /*1f20*/  SEL R4, R4, UR4, P0 ;  /* 0x0000000404047c07 */ /* 0x000fe20008000000 */
[----:B------:R-:W-:Y:S01]  /*1f30*/  DSETP.NEU.AND P0, PT, R18, RZ, PT ;  /* 0x000000ff1200722a */ /* 0x000fe20003f0d000 */
[----:B------:R-:W-:Y:S01]  /*1f40*/  @P1 LOP3.LUT R5, R8, 0x80000, RZ, 0xfc, !PT ;  /* 0x0008000008051812 */ /* 0x000fe200078efcff */
[----:B------:R-:W-:Y:S01]  /*1f50*/  IMAD.MOV.U32 R8, RZ, RZ, RZ ;  /* 0x000000ffff087224 */ /* 0x000fe200078e00ff */
[----:B------:R-:W-:Y:S02]  /*1f60*/  ISETP.GE.U32.AND P1, PT, R3, 0x7ff00000, PT ;  /* 0x7ff000000300780c */ /* 0x000fe40003f26070 */
[----:B------:R-:W0:Y:S03]  /*1f70*/  MUFU.RSQ64H R9, R5 ;  /* 0x0000000500097308 */ /* 0x000e260000001c00 */
[----:B0-----:R-:W-:-:S08]  /*1f80*/  DMUL R10, R8, R8 ;  /* 0x00000008080a7228 */ /* 0x001fd00000000000 */
[----:B------:R-:W-:-:S08]  /*1f90*/  DFMA R10, R4, -R10, 1 ;  /* 0x3ff00000040a742b */ /* 0x000fd0000000080a */
[----:B------:R-:W-:Y:S02]  /*1fa0*/  DFMA R12, R10, R12, 0.5 ;  /* 0x3fe000000a0c742b */ /* 0x000fe4000000000c */
[----:B------:R-:W-:-:S08]  /*1fb0*/  DMUL R10, R8, R10 ;  /* 0x0000000a080a7228 */ /* 0x000fd00000000000 */
[----:B------:R-:W-:Y:S01]  /*1fc0*/  DFMA R10, R12, R10, R8 ;  /* 0x0000000a0c0a722b */ /* 0x000fe20000000008 */
[----:B------:R-:W0:Y:S07]  /*1fd0*/  LDC.64 R8, c[0x0][0x380] ;  /* 0x0000e000ff087b82 */ /* 0x000e2e0000000a00 */
[----:B------:R-:W-:Y:S01]  /*1fe0*/  DMUL R10, R6, R10 ;  /* 0x0000000a060a7228 */ /* 0x000fe20000000000 */
[----:B------:R-:W-:Y:S02]  /*1ff0*/  VIADD R7, R0, 0x100000 ;  /* 0x0010000000077836 */ /* 0x000fe40000000000 */
[----:B------:R-:W-:-:S06]  /*2000*/  IMAD.MOV.U32 R6, RZ, RZ, RZ ;  /* 0x000000ffff067224 */ /* 0x000fcc00078e00ff */
[----:B------:R-:W-:-:S10]  /*2010*/  DMUL R10, R10, R6 ;  /* 0x000000060a0a7228 */ /* 0x000fd40000000000 */
[-C--:B------:R-:W-:Y:S02]  /*2020*/  FSEL R5, R10, R2.reuse, !P1 ;  /* 0x000000020a057208 */ /* 0x080fe40004800000 */
[-C--:B------:R-:W-:Y:S02]  /*2030*/  FSEL R11, R11, R3.reuse, !P1 ;  /* 0x000000030b0b7208 */ /* 0x080fe40004800000 */
[----:B------:R-:W-:Y:S02]  /*2040*/  FSEL R2, R5, R2, P0 ;  /* 0x0000000205027208 */ /* 0x000fe40000000000 */
[----:B------:R-:W-:-:S05]  /*2050*/  FSEL R3, R11, R3, P0 ;  /* 0x000000030b037208 */ /* 0x000fca0000000000 */
[----:B0-----:R-:W-:Y:S01]  /*2060*/  STG.E.64 desc[UR10][R8.64], R2 ;  /* 0x0000000208007986 */ /* 0x001fe2000c101b0a */
[----:B------:R-:W-:Y:S05]  /*2070*/  EXIT ;  /* 0x000000000000794d */ /* 0x000fea0003800000 */
.L_x_46:
        /* <DEDUP_REMOVED lines=16> */
.L_x_82:


//--------------------- .text._Z11setVecValuePdd  --------------------------
	.section	.text._Z11setVecValuePdd,"ax",@progbits
	.align	128
        .global         _Z11setVecValuePdd
        .type           _Z11setVecValuePdd,@function
        .size           _Z11setVecValuePdd,(.L_x_83 - _Z11setVecValuePdd)
        .other          _Z11setVecValuePdd,@"STO_CUDA_ENTRY STV_DEFAULT"
_Z11setVecValuePdd:
.text._Z11setVecValuePdd:
[----:B------:R-:W-:Y:S08]  /*0000*/  LDC R1, c[0x0][0x37c] ;  /* 0x0000df00ff017b82 */ /* 0x000ff00000000800 */
[----:B------:R-:W0:Y:S01]  /*0010*/  LDC.64 R2, c[0x0][0x380] ;  /* 0x0000e000ff027b82 */ /* 0x000e220000000a00 */
[----:B------:R-:W0:Y:S07]  /*0020*/  LDCU.64 UR4, c[0x0][0x358] ;  /* 0x00006b00ff0477ac */ /* 0x000e2e0008000a00 */
[----:B------:R-:W0:Y:S02]  /*0030*/  LDC.64 R4, c[0x0][0x388] ;  /* 0x0000e200ff047b82 */ /* 0x000e240000000a00 */
[----:B0-----:R-:W-:Y:S01]  /*0040*/  STG.E.64 desc[UR4][R2.64], R4 ;  /* 0x0000000402007986 */ /* 0x001fe2000c101b04 */
[----:B------:R-:W-:Y:S05]  /*0050*/  EXIT ;  /* 0x000000000000794d */ /* 0x000fea0003800000 */
.L_x_47:
        /* <DEDUP_REMOVED lines=10> */
.L_x_83:


//--------------------- .text._Z7_erfinvPdd       --------------------------
	.section	.text._Z7_erfinvPdd,"ax",@progbits
	.align	128
        .global         _Z7_erfinvPdd
        .type           _Z7_erfinvPdd,@function
        .size           _Z7_erfinvPdd,(.L_x_76 - _Z7_erfinvPdd)
        .other          _Z7_erfinvPdd,@"STO_CUDA_ENTRY STV_DEFAULT"
_Z7_erfinvPdd:
.text._Z7_erfinvPdd:
[----:B------:R-:W-:Y:S08]  /*0000*/  LDC R1, c[0x0][0x37c] ;  /* 0x0000df00ff017b82 */ /* 0x000ff00000000800 */
[----:B------:R-:W0:Y:S01]  /*0010*/  LDC R0, c[0x0][0x38c] ;  /* 0x0000e300ff007b82 */ /* 0x000e220000000800 */
[----:B------:R-:W1:Y:S01]  /*0020*/  LDCU.64 UR4, c[0x0][0x358] ;  /* 0x00006b00ff0477ac */ /* 0x000e620008000a00 */
[----:B0-----:R-:W-:-:S13]  /*0030*/  FSETP.GEU.AND P0, PT, |R0|, 1.875, PT ;  /* 0x3ff000000000780b */ /* 0x001fda0003f0e200 */
[----:B-1----:R-:W-:Y:S05]  /*0040*/  @P0 BRA `(.L_x_48) ;  /* 0x0000001000180947 */ /* 0x002fea0003800000 */
[----:B------:R-:W0:Y:S01]  /*0050*/  LDC.64 R2, c[0x0][0x388] ;  /* 0x0000e200ff027b82 */ /* 0x000e220000000a00 */
[----:B------:R-:W-:Y:S01]  /*0060*/  IMAD.MOV.U32 R8, RZ, RZ, RZ ;  /* 0x000000ffff087224 */ /* 0x000fe200078e00ff */
[----:B------:R-:W-:Y:S01]  /*0070*/  UMOV UR6, 0x18c775c9 ;  /* 0x18c775c900067882 */ /* 0x000fe20000000000 */
[----:B------:R-:W-:Y:S01]  /*0080*/  UMOV UR7, 0x3fb5c5c2 ;  /* 0x3fb5c5c200077882 */ /* 0x000fe20000000000 */
[----:B0-----:R-:W-:-:S10]  /*0090*/  DFMA R2, R2, -R2, 1 ;  /* 0x3ff000000202742b */ /* 0x001fd40000000802 */
        /* <DEDUP_REMOVED lines=11> */
[----:B------:R-:W-:Y:S01]  /*0150*/  IMAD.MOV.U32 R6, RZ, RZ, -0x6323a277 ;  /* 0x9cdc5d89ff067424 */ /* 0x000fe200078e00ff */
[----:B------:R-:W-:-:S06]  /*0160*/  MOV R7, 0x3fa55cf5 ;  /* 0x3fa55cf500077802 */ /* 0x000fcc0000000f00 */
        /* <DEDUP_REMOVED lines=38> */
[----:B------:R-:W-:-:S08]  /*03d0*/  DFMA R6, R4, R6, R4 ;  /* 0x000000060406722b */ /* 0x000fd00000000004 */
[----:B------:R-:W-:-:S08]  /*03e0*/  DADD R6, R6, R6 ;  /* 0x0000000006067229 */ /* 0x000fd00000000006 */
[----:B------:R-:W-:-:S10]  /*03f0*/  DFMA R6, R2, UR6, R6 ;  /* 0x0000000602067c2b */ /* 0x000fd40008000006 */
[----:B------:R-:W-:-:S13]  /*0400*/  ISETP.GT.U32.AND P0, PT, R7, -0x3fe70001, PT ;  /* 0xc018ffff0700780c */ /* 0x000fda0003f04070 */
[----:B------:R-:W-:Y:S05]  /*0410*/  @P0 BRA `(.L_x_49) ;  /* 0x0000000400180947 */ /* 0x000fea0003800000 */
[----:B------:R-:W-:Y:S01]  /*0420*/  DADD R2, -R6, -3.125 ;  /* 0xc009000006027429 */ /* 0x000fe20000000100 */
[----:B------:R-:W-:Y:S01]  /*0430*/  IMAD.MOV.U32 R4, RZ, RZ, 0x3324d327 ;  /* 0x3324d327ff047424 */ /* 0x000fe200078e00ff */
[----:B------:R-:W-:Y:S01]  /*0440*/  MOV R5, 0x3c08ddf9 ;  /* 0x3c08ddf900057802 */ /* 0x000fe20000000f00 */
[----:B------:R-:W-:Y:S01]  /*0450*/  UMOV UR6, 0xe746e627 ;  /* 0xe746e62700067882 */ /* 0x000fe20000000000 */
[----:B------:R-:W-:-:S04]  /*0460*/  UMOV UR7, 0x3bb135d2 ;  /* 0x3bb135d200077882 */ /* 0x000fc80000000000 */
        /* <DEDUP_REMOVED lines=64> */
[----:B------:R-:W-:Y:S10]  /*0870*/  BRA `(.L_x_50) ;  /* 0x0000000800287947 */ /* 0x000ff40003800000 */
.L_x_49:
[----:B------:R-:W-:Y:S01]  /*0880*/  DADD R2, -RZ, -R6 ;  /* 0x00000000ff027229 */ /* 0x000fe20000000906 */
[----:B------:R-:W-:Y:S02]  /*0890*/  IMAD.MOV.U32 R10, RZ, RZ, 0x0 ;  /* 0x00000000ff0a7424 */ /* 0x000fe400078e00ff */
[----:B------:R-:W-:-:S03]  /*08a0*/  IMAD.MOV.U32 R11, RZ, RZ, 0x3fd80000 ;  /* 0x3fd80000ff0b7424 */ /* 0x000fc600078e00ff */
[----:B------:R-:W0:Y:S04]  /*08b0*/  MUFU.RSQ64H R5, R3 ;  /* 0x0000000300057308 */ /* 0x000e280000001c00 */
[----:B------:R-:W-:-:S05]  /*08c0*/  VIADD R4, R3, 0xfcb00000 ;  /* 0xfcb0000003047836 */ /* 0x000fca0000000000 */
[----:B------:R-:W-:Y:S01]  /*08d0*/  ISETP.GE.U32.AND P0, PT, R4, 0x7ca00000, PT ;  /* 0x7ca000000400780c */ /* 0x000fe20003f06070 */
[----:B0-----:R-:W-:-:S08]  /*08e0*/  DMUL R8, R4, R4 ;  /* 0x0000000404087228 */ /* 0x001fd00000000000 */
[----:B------:R-:W-:-:S08]  /*08f0*/  DFMA R8, -R6, -R8, 1 ;  /* 0x3ff000000608742b */ /* 0x000fd00000000908 */
[----:B------:R-:W-:Y:S02]  /*0900*/  DFMA R10, R8, R10, 0.5 ;  /* 0x3fe00000080a742b */ /* 0x000fe4000000000a */
[----:B------:R-:W-:-:S08]  /*0910*/  DMUL R8, R4, R8 ;  /* 0x0000000804087228 */ /* 0x000fd00000000000 */
[----:B------:R-:W-:-:S08]  /*0920*/  DFMA R8, R10, R8, R4 ;  /* 0x000000080a08722b */ /* 0x000fd00000000004 */
[----:B------:R-:W-:Y:S02]  /*0930*/  DMUL R10, R6, -R8 ;  /* 0x80000008060a7228 */ /* 0x000fe40000000000 */
[----:B------:R-:W-:Y:S01]  /*0940*/  IADD3 R15, PT, PT, R9, -0x100000, RZ ;  /* 0xfff00000090f7810 */ /* 0x000fe20007ffe0ff */
[----:B------:R-:W-:-:S05]  /*0950*/  IMAD.MOV.U32 R14, RZ, RZ, R8 ;  /* 0x000000ffff0e7224 */ /* 0x000fca00078e0008 */
[----:B------:R-:W-:-:S08]  /*0960*/  DFMA R6, R10, -R10, -R6 ;  /* 0x8000000a0a06722b */ /* 0x000fd00000000806 */
[----:B------:R-:W-:Y:S01]  /*0970*/  DFMA R12, R6, R14, R10 ;  /* 0x0000000e060c722b */ /* 0x000fe2000000000a */
[----:B------:R-:W-:Y:S10]  /*0980*/  @!P0 BRA `(.L_x_51) ;  /* 0x0000000000088947 */ /* 0x000ff40003800000 */
[----:B------:R-:W-:-:S07]  /*0990*/  MOV R0, 0x9b0 ;  /* 0x000009b000007802 */ /* 0x000fce0000000f00 */
[----:B------:R-:W-:Y:S05]  /*09a0*/  CALL.REL.NOINC `($__internal_3_$__cuda_sm20_dsqrt_rn_f64_mediumpath_v1) ;  /* 0x0000000400f07944 */ /* 0x000fea0003c00000 */
.L_x_51:
[----:B------:R-:W-:-:S13]  /*09b0*/  ISETP.GT.AND P0, PT, R13, 0x400fffff, PT ;  /* 0x400fffff0d00780c */ /* 0x000fda0003f04270 */
[----:B------:R-:W-:Y:S05]  /*09c0*/  @P0 BRA `(.L_x_52) ;  /* 0x0000000000e80947 */ /* 0x000fea0003800000 */
[----:B------:R-:W-:Y:S01]  /*09d0*/  DADD R2, R12, -3.25 ;  /* 0xc00a00000c027429 */ /* 0x000fe20000000000 */
[----:B------:R-:W-:Y:S01]  /*09e0*/  IMAD.MOV.U32 R4, RZ, RZ, 0x52878635 ;  /* 0x52878635ff047424 */ /* 0x000fe200078e00ff */
[----:B------:R-:W-:Y:S01]  /*09f0*/  UMOV UR6, 0x87dbd932 ;  /* 0x87dbd93200067882 */ /* 0x000fe20000000000 */
[----:B------:R-:W-:Y:S01]  /*0a00*/  IMAD.MOV.U32 R5, RZ, RZ, 0x3e785cbe ;  /* 0x3e785cbeff057424 */ /* 0x000fe200078e00ff */
[----:B------:R-:W-:-:S05]  /*0a10*/  UMOV UR7, 0x3e23040f ;  /* 0x3e23040f00077882 */ /* 0x000fca0000000000 */
[----:B------:R-:W-:Y:S01]  /*0a20*/  DFMA R4, R2, UR6, R4 ;  /* 0x0000000602047c2b */ /* 0x000fe20008000004 */
        /* <DEDUP_REMOVED lines=51> */
[----:B------:R-:W-:Y:S10]  /*0d60*/  BRA `(.L_x_50) ;  /* 0x0000000000ec7947 */ /* 0x000ff40003800000 */
.L_x_52:
[----:B------:R-:W-:Y:S01]  /*0d70*/  DADD R2, R12, -5 ;  /* 0xc01400000c027429 */ /* 0x000fe20000000000 */
[----:B------:R-:W-:Y:S01]  /*0d80*/  MOV R4, 0xc0e38727 ;  /* 0xc0e3872700047802 */ /* 0x000fe20000000f00 */
[----:B------:R-:W-:Y:S01]  /*0d90*/  IMAD.MOV.U32 R5, RZ, RZ, 0x3df18fee ;  /* 0x3df18feeff057424 */ /* 0x000fe200078e00ff */
        /* <DEDUP_REMOVED lines=49> */
.L_x_48:
[----:B------:R-:W0:Y:S08]  /*10b0*/  LDC.64 R4, c[0x0][0x388] ;  /* 0x0000e200ff047b82 */ /* 0x000e300000000a00 */
[----:B------:R-:W1:Y:S01]  /*10c0*/  LDC.64 R2, c[0x0][0x388] ;  /* 0x0000e200ff027b82 */ /* 0x000e620000000a00 */
[----:B0-----:R-:W-:-:S14]  /*10d0*/  DSETP.NAN.AND P0, PT, R4, R4, PT ;  /* 0x000000040400722a */ /* 0x001fdc0003f08000 */
[----:B------:R-:W-:Y:S01]  /*10e0*/  @!P0 DSETP.NEU.AND P1, PT, |R4|, 1, PT ;  /* 0x3ff000000400842a */ /* 0x000fe20003f2d200 */
[----:B------:R-:W-:Y:S01]  /*10f0*/  @!P0 IMAD.MOV.U32 R0, RZ, RZ, 0x7ff00000 ;  /* 0x7ff00000ff008424 */ /* 0x000fe200078e00ff */
[----:B-1----:R-:W-:-:S04]  /*1100*/  @!P0 MOV R2, RZ ;  /* 0x000000ff00028202 */ /* 0x002fc80000000f00 */
[----:B------:R-:W-:-:S08]  /*1110*/  @!P0 FSEL R3, R0, -QNAN , !P1 ;  /* 0xfff8000000038808 */ /* 0x000fd00004800000 */
.L_x_50:
[----:B------:R-:W0:Y:S01]  /*1120*/  LDCU.64 UR6, c[0x0][0x388] ;  /* 0x00007100ff0677ac */ /* 0x000e220008000a00 */
[----:B------:R-:W1:Y:S01]  /*1130*/  LDC.64 R4, c[0x0][0x380] ;  /* 0x0000e000ff047b82 */ /* 0x000e620000000a00 */
[----:B0-----:R-:W-:-:S07]  /*1140*/  DMUL R2, R2, UR6 ;  /* 0x0000000602027c28 */ /* 0x001fce0008000000 */
[----:B-1----:R-:W-:Y:S01]  /*1150*/  STG.E.64 desc[UR4][R4.64], R2 ;  /* 0x0000000204007986 */ /* 0x002fe2000c101b04 */
[----:B------:R-:W-:Y:S05]  /*1160*/  EXIT ;  /* 0x000000000000794d */ /* 0x000fea0003800000 */
        .weak           $__internal_3_$__cuda_sm20_dsqrt_rn_f64_mediumpath_v1
        .type           $__internal_3_$__cuda_sm20_dsqrt_rn_f64_mediumpath_v1,@function
        .size           $__internal_3_$__cuda_sm20_dsqrt_rn_f64_mediumpath_v1,(.L_x_76 - $__internal_3_$__cuda_sm20_dsqrt_rn_f64_mediumpath_v1)
$__internal_3_$__cuda_sm20_dsqrt_rn_f64_mediumpath_v1:
[----:B------:R-:W-:Y:S01]  /*1170*/  ISETP.GE.U32.AND P0, PT, R4, -0x3400000, PT ;  /* 0xfcc000000400780c */ /* 0x000fe20003f06070 */
[----:B------:R-:W-:-:S12]  /*1180*/  IMAD.MOV.U32 R9, RZ, RZ, R15 ;  /* 0x000000ffff097224 */ /* 0x000fd800078e000f */
[----:B------:R-:W-:Y:S05]  /*1190*/  @!P0 BRA `(.L_x_53) ;  /* 0x0000000000208947 */ /* 0x000fea0003800000 */
[----:B------:R-:W-:-:S10]  /*11a0*/  DFMA.RM R6, R6, R8, R10 ;  /* 0x000000080606722b */ /* 0x000fd4000000400a */
[----:B------:R-:W-:-:S05]  /*11b0*/  IADD3 R4, P0, PT, R6, 0x1, RZ ;  /* 0x0000000106047810 */ /* 0x000fca0007f1e0ff */
[----:B------:R-:W-:-:S06]  /*11c0*/  IMAD.X R5, RZ, RZ, R7, P0 ;  /* 0x000000ffff057224 */ /* 0x000fcc00000e0607 */
[----:B------:R-:W-:-:S08]  /*11d0*/  DFMA.RP R2, -R6, R4, R2 ;  /* 0x000000040602722b */ /* 0x000fd00000008102 */
[----:B------:R-:W-:-:S06]  /*11e0*/  DSETP.GT.AND P0, PT, R2, RZ, PT ;  /* 0x000000ff0200722a */ /* 0x000fcc0003f04000 */
[----:B------:R-:W-:Y:S02]  /*11f0*/  FSEL R4, R4, R6, P0 ;  /* 0x0000000604047208 */ /* 0x000fe40000000000 */
[----:B------:R-:W-:Y:S01]  /*1200*/  FSEL R5, R5, R7, P0 ;  /* 0x0000000705057208 */ /* 0x000fe20000000000 */
[----:B------:R-:W-:Y:S06]  /*1210*/  BRA `(.L_x_54) ;  /* 0x0000000000647947 */ /* 0x000fec0003800000 */
.L_x_53:
[----:B------:R-:W-:-:S14]  /*1220*/  DSETP.NE.AND P0, PT, R2, RZ, PT ;  /* 0x000000ff0200722a */ /* 0x000fdc0003f05000 */
[----:B------:R-:W-:Y:S05]  /*1230*/  @!P0 BRA `(.L_x_55) ;  /* 0x0000000000588947 */ /* 0x000fea0003800000 */
[----:B------:R-:W-:-:S13]  /*1240*/  ISETP.GE.AND P0, PT, R3, RZ, PT ;  /* 0x000000ff0300720c */ /* 0x000fda0003f06270 */
[----:B------:R-:W-:Y:S01]  /*1250*/  @!P0 MOV R4, 0x0 ;  /* 0x0000000000048802 */ /* 0x000fe20000000f00 */
[----:B------:R-:W-:Y:S01]  /*1260*/  @!P0 IMAD.MOV.U32 R5, RZ, RZ, -0x80000 ;  /* 0xfff80000ff058424 */ /* 0x000fe200078e00ff */
[----:B------:R-:W-:Y:S06]  /*1270*/  @!P0 BRA `(.L_x_54) ;  /* 0x00000000004c8947 */ /* 0x000fec0003800000 */
[----:B------:R-:W-:-:S13]  /*1280*/  ISETP.GT.AND P0, PT, R3, 0x7fefffff, PT ;  /* 0x7fefffff0300780c */ /* 0x000fda0003f04270 */
[----:B------:R-:W-:Y:S05]  /*1290*/  @P0 BRA `(.L_x_55) ;  /* 0x0000000000400947 */ /* 0x000fea0003800000 */
[----:B------:R-:W-:Y:S01]  /*12a0*/  DMUL R2, R2, 8.11296384146066816958e+31 ;  /* 0x4690000002027828 */ /* 0x000fe20000000000 */
[----:B------:R-:W-:Y:S01]  /*12b0*/  IMAD.MOV.U32 R4, RZ, RZ, RZ ;  /* 0x000000ffff047224 */ /* 0x000fe200078e00ff */
[----:B------:R-:W-:Y:S01]  /*12c0*/  MOV R8, 0x0 ;  /* 0x0000000000087802 */ /* 0x000fe20000000f00 */
[----:B------:R-:W-:-:S03]  /*12d0*/  IMAD.MOV.U32 R9, RZ, RZ, 0x3fd80000 ;  /* 0x3fd80000ff097424 */ /* 0x000fc600078e00ff */
[----:B------:R-:W0:Y:S02]  /*12e0*/  MUFU.RSQ64H R5, R3 ;  /* 0x0000000300057308 */ /* 0x000e240000001c00 */
[----:B0-----:R-:W-:-:S08]  /*12f0*/  DMUL R6, R4, R4 ;  /* 0x0000000404067228 */ /* 0x001fd00000000000 */
[----:B------:R-:W-:-:S08]  /*1300*/  DFMA R6, R2, -R6, 1 ;  /* 0x3ff000000206742b */ /* 0x000fd00000000806 */
[----:B------:R-:W-:Y:S02]  /*1310*/  DFMA R8, R6, R8, 0.5 ;  /* 0x3fe000000608742b */ /* 0x000fe40000000008 */
[----:B------:R-:W-:-:S08]  /*1320*/  DMUL R6, R4, R6 ;  /* 0x0000000604067228 */ /* 0x000fd00000000000 */
[----:B------:R-:W-:-:S08]  /*1330*/  DFMA R6, R8, R6, R4 ;  /* 0x000000060806722b */ /* 0x000fd00000000004 */
[----:B------:R-:W-:Y:S02]  /*1340*/  DMUL R4, R2, R6 ;  /* 0x0000000602047228 */ /* 0x000fe40000000000 */
[----:B------:R-:W-:-:S06]  /*1350*/  VIADD R7, R7, 0xfff00000 ;  /* 0xfff0000007077836 */ /* 0x000fcc0000000000 */
[----:B------:R-:W-:-:S08]  /*1360*/  DFMA R8, R4, -R4, R2 ;  /* 0x800000040408722b */ /* 0x000fd00000000002 */
[----:B------:R-:W-:-:S10]  /*1370*/  DFMA R4, R6, R8, R4 ;  /* 0x000000080604722b */ /* 0x000fd40000000004 */
[----:B------:R-:W-:Y:S01]  /*1380*/  IADD3 R5, PT, PT, R5, -0x3500000, RZ ;  /* 0xfcb0000005057810 */ /* 0x000fe20007ffe0ff */
[----:B------:R-:W-:Y:S06]  /*1390*/  BRA `(.L_x_54) ;  /* 0x0000000000047947 */ /* 0x000fec0003800000 */
.L_x_55:
[----:B------:R-:W-:-:S11]  /*13a0*/  DADD R4, R2, R2 ;  /* 0x0000000002047229 */ /* 0x000fd60000000002 */
.L_x_54:
[----:B------:R-:W-:Y:S01]  /*13b0*/  MOV R2, R0 ;  /* 0x0000000000027202 */ /* 0x000fe20000000f00 */
[----:B------:R-:W-:Y:S02]  /*13c0*/  IMAD.MOV.U32 R3, RZ, RZ, 0x0 ;  /* 0x00000000ff037424 */ /* 0x000fe400078e00ff */
[----:B------:R-:W-:Y:S02]  /*13d0*/  IMAD.MOV.U32 R12, RZ, RZ, R4 ;  /* 0x000000ffff0c7224 */ /* 0x000fe400078e0004 */
[----:B------:R-:W-:Y:S01]  /*13e0*/  IMAD.MOV.U32 R13, RZ, RZ, R5 ;  /* 0x000000ffff0d7224 */ /* 0x000fe200078e0005 */
[----:B------:R-:W-:Y:S06]  /*13f0*/  RET.REL.NODEC R2 `(_Z7_erfinvPdd) ;  /* 0xffffffec02007950 */ /* 0x000fec0003c3ffff */
.L_x_56:
        /* <DEDUP_REMOVED lines=16> */
.L_x_76:


//--------------------- .text._Z8_erfcinvPdd      --------------------------
	.section	.text._Z8_erfcinvPdd,"ax",@progbits
	.align	128
        .global         _Z8_erfcinvPdd
        .type           _Z8_erfcinvPdd,@function
        .size           _Z8_erfcinvPdd,(.L_x_78 - _Z8_erfcinvPdd)
        .other          _Z8_erfcinvPdd,@"STO_CUDA_ENTRY STV_DEFAULT"
_Z8_erfcinvPdd:
.text._Z8_erfcinvPdd:
[----:B------:R-:W-:Y:S08]  /*0000*/  LDC R1, c[0x0][0x37c] ;  /* 0x0000df00ff017b82 */ /* 0x000ff00000000800 */
[----:B------:R-:W0:Y:S01]  /*0010*/  LDC.64 R2, c[0x0][0x388] ;  /* 0x0000e200ff027b82 */ /* 0x000e220000000a00 */
[----:B------:R-:W-:Y:S01]  /*0020*/  UMOV UR4, 0x65aa4e0e ;  /* 0x65aa4e0e00047882 */ /* 0x000fe20000000000 */
[----:B------:R-:W-:Y:S01]  /*0030*/  UMOV UR5, 0x3ffffc0b ;  /* 0x3ffffc0b00057882 */ /* 0x000fe20000000000 */
[----:B------:R-:W-:Y:S01]  /*0040*/  UMOV UR6, 0xad8f904d ;  /* 0xad8f904d00067882 */ /* 0x000fe20000000000 */
[----:B------:R-:W-:Y:S01]  /*0050*/  UMOV UR7, 0x3f4fa4d2 ;  /* 0x3f4fa4d200077882 */ /* 0x000fe20000000000 */
[C---:B0-----:R-:W-:Y:S01]  /*0060*/  DSETP.GTU.AND P0, PT, R2.reuse, UR4, PT ;  /* 0x0000000402007e2a */ /* 0x041fe2000bf0c000 */
        /* <DEDUP_REMOVED lines=131> */
[----:B------:R-:W-:Y:S01]  /*08a0*/  DFMA R2, R6, -R2, R6 ;  /* 0x800000020602722b */ /* 0x000fe20000000006 */
[----:B------:R-:W-:Y:S10]  /*08b0*/  BRA `(.L_x_58) ;  /* 0x00000010008c7947 */ /* 0x000ff40003800000 */
.L_x_57:
[----:B------:R-:W0:Y:S02]  /*08c0*/  LDC.64 R2, c[0x0][0x388] ;  /* 0x0000e200ff027b82 */ /* 0x000e240000000a00 */
[----:B0-----:R-:W-:-:S04]  /*08d0*/  ISETP.GT.AND P0, PT, R3, 0x3fefffff, PT ;  /* 0x3fefffff0300780c */ /* 0x001fc80003f04270 */
        /* <DEDUP_REMOVED lines=134> */
[----:B------:R-:W-:Y:S05]  /*1140*/  CALL.REL.NOINC `($__internal_4_$__cuda_sm20_div_rn_f64_full) ;  /* 0x0000000800747944 */ /* 0x000fea0003c00000 */
[----:B------:R-:W-:Y:S02]  /*1150*/  IMAD.MOV.U32 R2, RZ, RZ, R12 ;  /* 0x000000ffff027224 */ /* 0x000fe400078e000c */
[----:B------:R-:W-:Y:S01]  /*1160*/  IMAD.MOV.U32 R3, RZ, RZ, R13 ;  /* 0x000000ffff037224 */ /* 0x000fe200078e000d */
[----:B------:R-:W-:Y:S06]  /*1170*/  BRA `(.L_x_60) ;  /* 0x0000000800487947 */ /* 0x000fec0003800000 */
.L_x_59:
        /* <DEDUP_REMOVED lines=75> */
.L_x_61:
[----:B------:R-:W-:Y:S01]  /*1630*/  IMAD.MOV.U32 R2, RZ, RZ, 0x0 ;  /* 0x00000000ff027424 */ /* 0x000fe200078e00ff */
[----:B------:R-:W-:Y:S01]  /*1640*/  LOP3.LUT P0, RZ, R5, 0x7fffffff, RZ, 0xc0, !PT ;  /* 0x7fffffff05ff7812 */ /* 0x000fe2000780c0ff */
[----:B------:R-:W-:-:S06]  /*1650*/  IMAD.MOV.U32 R3, RZ, RZ, 0x7ff00000 ;  /* 0x7ff00000ff037424 */ /* 0x000fcc00078e00ff */
[----:B------:R-:W-:-:S10]  /*1660*/  DFMA R2, R4, R2, +INF ;  /* 0x7ff000000402742b */ /* 0x000fd40000000002 */
[----:B------:R-:W-:Y:S02]  /*1670*/  FSEL R4, R2, RZ, P0 ;  /* 0x000000ff02047208 */ /* 0x000fe40000000000 */
[----:B------:R-:W-:-:S07]  /*1680*/  FSEL R5, R3, -QNAN , P0 ;  /* 0xfff0000003057808 */ /* 0x000fce0000000000 */
.L_x_62:
        /* <DEDUP_REMOVED lines=14> */
[----:B------:R-:W-:Y:S05]  /*1770*/  CALL.REL.NOINC `($__internal_5_$__cuda_sm20_drsqrt_f64_slowpath_v2) ;  /* 0x0000000800587944 */ /* 0x000fea0003c00000 */
[----:B------:R-:W-:Y:S02]  /*1780*/  IMAD.MOV.U32 R2, RZ, RZ, R4 ;  /* 0x000000ffff027224 */ /* 0x000fe400078e0004 */
[----:B------:R-:W-:-:S07]  /*1790*/  IMAD.MOV.U32 R3, RZ, RZ, R5 ;  /* 0x000000ffff037224 */ /* 0x000fce00078e0005 */
.L_x_63:
        /* <DEDUP_REMOVED lines=47> */
[----:B------:R-:W-:-:S07]  /*1a90*/  IMAD.MOV.U32 R3, RZ, RZ, R13 ;  /* 0x000000ffff037224 */ /* 0x000fce00078e000d */
.L_x_60:
[----:B------:R-:W0:Y:S01]  /*1aa0*/  LDC R0, c[0x0][0x38c] ;  /* 0x0000e300ff007b82 */ /* 0x000e220000000800 */
[----:B------:R-:W-:Y:S01]  /*1ab0*/  DADD R4, -RZ, -R2 ;  /* 0x00000000ff047229 */ /* 0x000fe20000000902 */
[----:B0-----:R-:W-:-:S09]  /*1ac0*/  ISETP.GT.AND P0, PT, R0, 0x3fefffff, PT ;  /* 0x3fefffff0000780c */ /* 0x001fd20003f04270 */
[----:B------:R-:W-:Y:S02]  /*1ad0*/  FSEL R2, R4, R2, P0 ;  /* 0x0000000204027208 */ /* 0x000fe40000000000 */
[----:B------:R-:W-:-:S07]  /*1ae0*/  FSEL R3, R5, R3, P0 ;  /* 0x0000000305037208 */ /* 0x000fce0000000000 */
.L_x_58:
[----:B------:R-:W0:Y:S02]  /*1af0*/  LDC.64 R4, c[0x0][0x380] ;  /* 0x0000e000ff047b82 */ /* 0x000e240000000a00 */
[----:B0-----:R-:W-:Y:S01]  /*1b00*/  STG.E.64 desc[UR4][R4.64], R2 ;  /* 0x0000000204007986 */ /* 0x001fe2000c101b04 */
[----:B------:R-:W-:Y:S05]  /*1b10*/  EXIT ;  /* 0x000000000000794d */ /* 0x000fea0003800000 */
        .weak           $__internal_4_$__cuda_sm20_div_rn_f64_full
        .type           $__internal_4_$__cuda_sm20_div_rn_f64_full,@function
        .size           $__internal_4_$__cuda_sm20_div_rn_f64_full,($__internal_5_$__cuda_sm20_drsqrt_f64_slowpath_v2 - $__internal_4_$__cuda_sm20_div_rn_f64_full)
$__internal_4_$__cuda_sm20_div_rn_f64_full:
        /* <DEDUP_REMOVED lines=24> */
[----:B------:R-:W-:Y:S01]  /*1ca0*/  LOP3.LUT R15, R5, 0x7ff00000, RZ, 0xc0, !PT ;  /* 0x7ff00000050f7812 */ /* 0x000fe200078ec0ff */
[----:B------:R-:W-:-:S03]  /*1cb0*/  IMAD.MOV.U32 R14, RZ, RZ, RZ ;  /* 0x000000ffff0e7224 */ /* 0x000fc600078e00ff */
[----:B------:R-:W-:-:S04]  /*1cc0*/  ISETP.GE.U32.AND P1, PT, R12, R15, PT ;  /* 0x0000000f0c00720c */ /* 0x000fc80003f26070 */
[----:B------:R-:W-:-:S04]  /*1cd0*/  SEL R15, R13, 0x63400000, !P1 ;  /* 0x634000000d0f7807 */ /* 0x000fc80004800000 */
[----:B------:R-:W-:-:S04]  /*1ce0*/  LOP3.LUT R15, R15, 0x80000000, R7, 0xf8, !PT ;  /* 0x800000000f0f7812 */ /* 0x000fc800078ef807 */
[----:B------:R-:W-:-:S06]  /*1cf0*/  LOP3.LUT R15, R15, 0x100000, RZ, 0xfc, !PT ;  /* 0x001000000f0f7812 */ /* 0x000fcc00078efcff */
[----:B------:R-:W-:-:S10]  /*1d00*/  DFMA R8, R8, 2, -R14 ;  /* 0x400000000808782b */ /* 0x000fd4000000080e */
[----:B------:R-:W-:-:S07]  /*1d10*/  LOP3.LUT R19, R9, 0x7ff00000, RZ, 0xc0, !PT ;  /* 0x7ff0000009137812 */ /* 0x000fce00078ec0ff */
.L_x_64:
        /* <DEDUP_REMOVED lines=36> */
.L_x_65:
        /* <DEDUP_REMOVED lines=16> */
.L_x_68:
[----:B------:R-:W-:Y:S01]  /*2060*/  LOP3.LUT R13, R5, 0x80000, RZ, 0xfc, !PT ;  /* 0x00080000050d7812 */ /* 0x000fe200078efcff */
[----:B------:R-:W-:Y:S01]  /*2070*/  IMAD.MOV.U32 R12, RZ, RZ, R4 ;  /* 0x000000ffff0c7224 */ /* 0x000fe200078e0004 */
[----:B------:R-:W-:Y:S06]  /*2080*/  BRA `(.L_x_66) ;  /* 0x0000000000087947 */ /* 0x000fec0003800000 */
.L_x_67:
[----:B------:R-:W-:Y:S01]  /*2090*/  LOP3.LUT R13, R7, 0x80000, RZ, 0xfc, !PT ;  /* 0x00080000070d7812 */ /* 0x000fe200078efcff */
[----:B------:R-:W-:-:S07]  /*20a0*/  IMAD.MOV.U32 R12, RZ, RZ, R6 ;  /* 0x000000ffff0c7224 */ /* 0x000fce00078e0006 */
.L_x_66:
[----:B------:R-:W-:Y:S02]  /*20b0*/  IMAD.MOV.U32 R2, RZ, RZ, R0 ;  /* 0x000000ffff027224 */ /* 0x000fe400078e0000 */
[----:B------:R-:W-:-:S04]  /*20c0*/  IMAD.MOV.U32 R3, RZ, RZ, 0x0 ;  /* 0x00000000ff037424 */ /* 0x000fc800078e00ff */
[----:B------:R-:W-:Y:S05]  /*20d0*/  RET.REL.NODEC R2 `(_Z8_erfcinvPdd) ;  /* 0xffffffdc02c87950 */ /* 0x000fea0003c3ffff */
        .weak           $__internal_5_$__cuda_sm20_drsqrt_f64_slowpath_v2
        .type           $__internal_5_$__cuda_sm20_drsqrt_f64_slowpath_v2,@function
        .size           $__internal_5_$__cuda_sm20_drsqrt_f64_slowpath_v2,(.L_x_78 - $__internal_5_$__cuda_sm20_drsqrt_f64_slowpath_v2)
$__internal_5_$__cuda_sm20_drsqrt_f64_slowpath_v2:
        /* <DEDUP_REMOVED lines=26> */
.L_x_70:
[----:B------:R-:W-:Y:S01]  /*2280*/  DADD R4, R2, R2 ;  /* 0x0000000002047229 */ /* 0x000fe20000000002 */
[----:B------:R-:W-:Y:S10]  /*2290*/  BRA `(.L_x_71) ;  /* 0x0000000000087947 */ /* 0x000ff40003800000 */
.L_x_69:
[----:B------:R-:W-:Y:S01]  /*22a0*/  LOP3.LUT R5, R4, 0x7ff00000, RZ, 0xfc, !PT ;  /* 0x7ff0000004057812 */ /* 0x000fe200078efcff */
[----:B------:R-:W-:-:S07]  /*22b0*/  IMAD.MOV.U32 R4, RZ, RZ, RZ ;  /* 0x000000ffff047224 */ /* 0x000fce00078e00ff */
.L_x_71:
[----:B------:R-:W-:Y:S02]  /*22c0*/  IMAD.MOV.U32 R2, RZ, RZ, R0 ;  /* 0x000000ffff027224 */ /* 0x000fe400078e0000 */
[----:B------:R-:W-:-:S04]  /*22d0*/  IMAD.MOV.U32 R3, RZ, RZ, 0x0 ;  /* 0x00000000ff037424 */ /* 0x000fc800078e00ff */
[----:B------:R-:W-:Y:S05]  /*22e0*/  RET.REL.NODEC R2 `(_Z8_erfcinvPdd) ;  /* 0xffffffdc02447950 */ /* 0x000fea0003c3ffff */
.L_x_72:
        /* <DEDUP_REMOVED lines=9> */
.L_x_78:


//--------------------- .nv.shared.reserved.0     --------------------------
	.section	.nv.shared.reserved.0,"aw",@nobits
	.weak		__nv_reservedSMEM_offset_0_alias
	.size		__nv_reservedSMEM_offset_0_alias, 0, 64
	.other		__nv_reservedSMEM_offset_0_alias,@"STO_CUDA_RESERVED_SHARED STV_DEFAULT"
__nv_reservedSMEM_offset_0_alias:
	.zero		0
	.zero		64


//--------------------- .nv.constant0._Z6_rnormPdiPKd --------------------------
	.section	.nv.constant0._Z6_rnormPdiPKd,"a",@progbits
	.sectionflags	@""
	.align	4
.nv.constant0._Z6_rnormPdiPKd:
	.zero		920


//--------------------- .nv.constant0._Z11_normcdfinvPdd --------------------------
	.section	.nv.constant0._Z11_normcdfinvPdd,"a",@progbits
	.sectionflags	@""
	.align	4
.nv.constant0._Z11_normcdfinvPdd:
	.zero		912


//--------------------- .nv.constant0._Z8_normcdfPdd --------------------------
	.section	.nv.constant0._Z8_normcdfPdd,"a",@progbits
	.sectionflags	@""
	.align	4
.nv.constant0._Z8_normcdfPdd:
	.zero		912


//--------------------- .nv.constant0._Z5_normPdiPKd --------------------------
	.section	.nv.constant0._Z5_normPdiPKd,"a",@progbits
	.sectionflags	@""
	.align	4
.nv.constant0._Z5_normPdiPKd:
	.zero		920


//--------------------- .nv.constant0._Z11setVecValuePdd --------------------------
	.section	.nv.constant0._Z11setVecValuePdd,"a",@progbits
	.sectionflags	@""
	.align	4
.nv.constant0._Z11setVecValuePdd:
	.zero		912


//--------------------- .nv.constant0._Z7_erfinvPdd --------------------------
	.section	.nv.constant0._Z7_erfinvPdd,"a",@progbits
	.sectionflags	@""
	.align	4
.nv.constant0._Z7_erfinvPdd:
	.zero		912


//--------------------- .nv.constant0._Z8_erfcinvPdd --------------------------
	.section	.nv.constant0._Z8_erfcinvPdd,"a",@progbits
	.sectionflags	@""
	.align	4
.nv.constant0._Z8_erfcinvPdd:
	.zero		912


//--------------------- SYMBOLS --------------------------

	.type		.nv.reservedSmem.offset0,@object
	.size		.nv.reservedSmem.offset0,0x4
